	.target	sm_100a

	.elftype	@"ET_EXEC"


//--------------------- .note.nv.tkinfo           --------------------------
	.section	.note.nv.tkinfo,"",@"SHT_NOTE"
	.sectionflags	@"SHF_NOTE_NV_TKINFO"
	.tkinfo
        /*0018*/ 	.word	0x00000002
        /*0030*/ 	.string	""
        /*0030*/ 	.string	"ptxas"
        /*0030*/ 	.string	"Cuda compilation tools, release 13.0, V13.0.88"
        /*0030*/ 	.string	"Build cuda_13.0.r13.0/compiler.36424714_0"
        /*0030*/ 	.string	"-arch sm_100a -m 64 "



//--------------------- .note.nv.cuinfo           --------------------------
	.section	.note.nv.cuinfo,"",@"SHT_NOTE"
	.sectionflags	@"SHF_NOTE_NV_CUINFO"
        /*0018*/ 	.short	0x0002
        /*001a*/ 	.short	0x0064
        /*001c*/ 	.short	0x0082
	.zero		2


//--------------------- .nv.info                  --------------------------
	.section	.nv.info,"",@"SHT_CUDA_INFO"
	.align	4


	//----- nvinfo : EIATTR_REGCOUNT
	.align		4
        /*0000*/ 	.byte	0x04, 0x2f
        /*0002*/ 	.short	(.L_19 - .L_18)
	.align		4
.L_18:
        /*0004*/ 	.word	index@(_ZN7cutlass13device_kernelINS_4gemm6kernel13GemmUniversalIN4cute5tupleIJiiiiEEENS1_10collective13CollectiveMmaINS1_35MainloopSm100TmaUmmaWarpSpecializedILi43ELi2ELi4ENS5_IJNS4_1CILi1EEESB_SB_EEEEENS5_IJNSA_ILi128EEENSA_ILi32EEESF_EEENS_12float_e4m3_tENS5_IJlSB_lEEESH_SI_NS4_8TiledMMAINS4_8MMA_AtomIJNS4_10MMA_TraitsINS4_19SM100_MMA_F8F6F4_SSEJSH_SH_fSE_SF_NS4_17integral_constantINS4_4UMMA5MajorELSP_0EEESQ_NSN_INSO_7ScaleInELSR_0EEESS_EEEEEENS4_6LayoutISC_NS5_IJNSA_ILi0EEESW_SW_EEEEENS5_IJNS4_10UnderscoreESZ_SZ_EEEEENS4_13SM90_TMA_LOADENS4_14ComposedLayoutINS4_7SwizzleILi1ELi4ELi3EEENS4_18smem_ptr_flag_bitsILi8EEENSV_INS5_IJNSA_ILi8EEESF_EEENS5_IJSF_SB_EEEEEEEvNS4_8identityES12_S1C_vS1D_EENS_8epilogue10collective18CollectiveEpilogueINS1F_23Sm100TmaWarpSpecializedILi1ELi1ELi32ELb0ELb0EEEJSG_NS5_IJNSV_ISE_SB_EENSV_ISF_SB_EEEEESH_SI_SH_SI_NS1F_6fusion15FusionCallbacksIS1J_NS1N_17LinearCombinationISH_fSH_fLNS_15FloatRoundStyleE2EEESG_S1M_JEEENS4_5SM1004TMEM4LOAD26SM100_TMEM_LOAD_32dp32b32xES12_S1C_NS4_39AutoVectorizingCopyWithAssumedAlignmentILi128EEENS4_14SM90_TMA_STOREES1C_S1Y_S1Y_EEEvvEEEEvNT_6ParamsE)
        /*0008*/ 	.word	0x00000078


	//----- nvinfo : EIATTR_FRAME_SIZE
	.align		4
.L_19:
        /*000c*/ 	.byte	0x04, 0x11
        /*000e*/ 	.short	(.L_21 - .L_20)
	.align		4
.L_20:
        /*0010*/ 	.word	index@($__internal_2_$__cuda_sm10x_tcgen05_guardrail_trap_unallocated_columns_being_dealloced)
        /*0014*/ 	.word	0x00000000


	//----- nvinfo : EIATTR_FRAME_SIZE
	.align		4
.L_21:
        /*0018*/ 	.byte	0x04, 0x11
        /*001a*/ 	.short	(.L_23 - .L_22)
	.align		4
.L_22:
        /*001c*/ 	.word	index@($__internal_1_$__cuda_sm10x_tcgen05_guardrail_trap_phase_invalid_during_alloc)
        /*0020*/ 	.word	0x00000000


	//----- nvinfo : EIATTR_FRAME_SIZE
	.align		4
.L_23:
        /*0024*/ 	.byte	0x04, 0x11
        /*0026*/ 	.short	(.L_25 - .L_24)
	.align		4
.L_24:
        /*0028*/ 	.word	index@($__internal_0_$__cuda_sm10x_tcgen05_guardrail_trap_col_being_dealloced_not_returned_by_alloc)
        /*002c*/ 	.word	0x00000000


	//----- nvinfo : EIATTR_FRAME_SIZE
	.align		4
.L_25:
        /*0030*/ 	.byte	0x04, 0x11
        /*0032*/ 	.short	(.L_27 - .L_26)
	.align		4
.L_26:
        /*0034*/ 	.word	index@(_ZN7cutlass13device_kernelINS_4gemm6kernel13GemmUniversalIN4cute5tupleIJiiiiEEENS1_10collective13CollectiveMmaINS1_35MainloopSm100TmaUmmaWarpSpecializedILi43ELi2ELi4ENS5_IJNS4_1CILi1EEESB_SB_EEEEENS5_IJNSA_ILi128EEENSA_ILi32EEESF_EEENS_12float_e4m3_tENS5_IJlSB_lEEESH_SI_NS4_8TiledMMAINS4_8MMA_AtomIJNS4_10MMA_TraitsINS4_19SM100_MMA_F8F6F4_SSEJSH_SH_fSE_SF_NS4_17integral_constantINS4_4UMMA5MajorELSP_0EEESQ_NSN_INSO_7ScaleInELSR_0EEESS_EEEEEENS4_6LayoutISC_NS5_IJNSA_ILi0EEESW_SW_EEEEENS5_IJNS4_10UnderscoreESZ_SZ_EEEEENS4_13SM90_TMA_LOADENS4_14ComposedLayoutINS4_7SwizzleILi1ELi4ELi3EEENS4_18smem_ptr_flag_bitsILi8EEENSV_INS5_IJNSA_ILi8EEESF_EEENS5_IJSF_SB_EEEEEEEvNS4_8identityES12_S1C_vS1D_EENS_8epilogue10collective18CollectiveEpilogueINS1F_23Sm100TmaWarpSpecializedILi1ELi1ELi32ELb0ELb0EEEJSG_NS5_IJNSV_ISE_SB_EENSV_ISF_SB_EEEEESH_SI_SH_SI_NS1F_6fusion15FusionCallbacksIS1J_NS1N_17LinearCombinationISH_fSH_fLNS_15FloatRoundStyleE2EEESG_S1M_JEEENS4_5SM1004TMEM4LOAD26SM100_TMEM_LOAD_32dp32b32xES12_S1C_NS4_39AutoVectorizingCopyWithAssumedAlignmentILi128EEENS4_14SM90_TMA_STOREES1C_S1Y_S1Y_EEEvvEEEEvNT_6ParamsE)
        /*0038*/ 	.word	0x00000000


	//----- nvinfo : EIATTR_MIN_STACK_SIZE
	.align		4
.L_27:
        /*003c*/ 	.byte	0x04, 0x12
        /*003e*/ 	.short	(.L_29 - .L_28)
	.align		4
.L_28:
        /*0040*/ 	.word	index@(_ZN7cutlass13device_kernelINS_4gemm6kernel13GemmUniversalIN4cute5tupleIJiiiiEEENS1_10collective13CollectiveMmaINS1_35MainloopSm100TmaUmmaWarpSpecializedILi43ELi2ELi4ENS5_IJNS4_1CILi1EEESB_SB_EEEEENS5_IJNSA_ILi128EEENSA_ILi32EEESF_EEENS_12float_e4m3_tENS5_IJlSB_lEEESH_SI_NS4_8TiledMMAINS4_8MMA_AtomIJNS4_10MMA_TraitsINS4_19SM100_MMA_F8F6F4_SSEJSH_SH_fSE_SF_NS4_17integral_constantINS4_4UMMA5MajorELSP_0EEESQ_NSN_INSO_7ScaleInELSR_0EEESS_EEEEEENS4_6LayoutISC_NS5_IJNSA_ILi0EEESW_SW_EEEEENS5_IJNS4_10UnderscoreESZ_SZ_EEEEENS4_13SM90_TMA_LOADENS4_14ComposedLayoutINS4_7SwizzleILi1ELi4ELi3EEENS4_18smem_ptr_flag_bitsILi8EEENSV_INS5_IJNSA_ILi8EEESF_EEENS5_IJSF_SB_EEEEEEEvNS4_8identityES12_S1C_vS1D_EENS_8epilogue10collective18CollectiveEpilogueINS1F_23Sm100TmaWarpSpecializedILi1ELi1ELi32ELb0ELb0EEEJSG_NS5_IJNSV_ISE_SB_EENSV_ISF_SB_EEEEESH_SI_SH_SI_NS1F_6fusion15FusionCallbacksIS1J_NS1N_17LinearCombinationISH_fSH_fLNS_15FloatRoundStyleE2EEESG_S1M_JEEENS4_5SM1004TMEM4LOAD26SM100_TMEM_LOAD_32dp32b32xES12_S1C_NS4_39AutoVectorizingCopyWithAssumedAlignmentILi128EEENS4_14SM90_TMA_STOREES1C_S1Y_S1Y_EEEvvEEEEvNT_6ParamsE)
        /*0044*/ 	.word	0x00000000
.L_29:


//--------------------- .nv.compat                --------------------------
	.section	.nv.compat,"",@"SHT_CUDA_COMPAT_INFO"
	.align	4
        /*0000*/ 	.byte	0x02, 0x09, 0x01, 0x00, 0x02, 0x02, 0x02, 0x00, 0x02, 0x05, 0x05, 0x00, 0x03, 0x07, 0x01, 0x01
        /*0010*/ 	.byte	0x02, 0x03, 0x01, 0x00, 0x02, 0x06, 0x01, 0x00, 0x04, 0x0b, 0x08, 0x00, 0x09, 0x00, 0x00, 0x00
        /*0020*/ 	.byte	0x00, 0x00, 0x00, 0x00


//--------------------- .nv.info._ZN7cutlass13device_kernelINS_4gemm6kernel13GemmUniversalIN4cute5tupleIJiiiiEEENS1_10collective13CollectiveMmaINS1_35MainloopSm100TmaUmmaWarpSpecializedILi43ELi2ELi4ENS5_IJNS4_1CILi1EEESB_SB_EEEEENS5_IJNSA_ILi128EEENSA_ILi32EEESF_EEENS_12float_e4m3_tENS5_IJlSB_lEEESH_SI_NS4_8TiledMMAINS4_8MMA_AtomIJNS4_10MMA_TraitsINS4_19SM100_MMA_F8F6F4_SSEJSH_SH_fSE_SF_NS4_17integral_constantINS4_4UMMA5MajorELSP_0EEESQ_NSN_INSO_7ScaleInELSR_0EEESS_EEEEEENS4_6LayoutISC_NS5_IJNSA_ILi0EEESW_SW_EEEEENS5_IJNS4_10UnderscoreESZ_SZ_EEEEENS4_13SM90_TMA_LOADENS4_14ComposedLayoutINS4_7SwizzleILi1ELi4ELi3EEENS4_18smem_ptr_flag_bitsILi8EEENSV_INS5_IJNSA_ILi8EEESF_EEENS5_IJSF_SB_EEEEEEEvNS4_8identityES12_S1C_vS1D_EENS_8epilogue10collective18CollectiveEpilogueINS1F_23Sm100TmaWarpSpecializedILi1ELi1ELi32ELb0ELb0EEEJSG_NS5_IJNSV_ISE_SB_EENSV_ISF_SB_EEEEESH_SI_SH_SI_NS1F_6fusion15FusionCallbacksIS1J_NS1N_17LinearCombinationISH_fSH_fLNS_15FloatRoundStyleE2EEESG_S1M_JEEENS4_5SM1004TMEM4LOAD26SM100_TMEM_LOAD_32dp32b32xES12_S1C_NS4_39AutoVectorizingCopyWithAssumedAlignmentILi128EEENS4_14SM90_TMA_STOREES1C_S1Y_S1Y_EEEvvEEEEvNT_6ParamsE --------------------------
	.section	.nv.info._ZN7cutlass13device_kernelINS_4gemm6kernel13GemmUniversalIN4cute5tupleIJiiiiEEENS1_10collective13CollectiveMmaINS1_35MainloopSm100TmaUmmaWarpSpecializedILi43ELi2ELi4ENS5_IJNS4_1CILi1EEESB_SB_EEEEENS5_IJNSA_ILi128EEENSA_ILi32EEESF_EEENS_12float_e4m3_tENS5_IJlSB_lEEESH_SI_NS4_8TiledMMAINS4_8MMA_AtomIJNS4_10MMA_TraitsINS4_19SM100_MMA_F8F6F4_SSEJSH_SH_fSE_SF_NS4_17integral_constantINS4_4UMMA5MajorELSP_0EEESQ_NSN_INSO_7ScaleInELSR_0EEESS_EEEEEENS4_6LayoutISC_NS5_IJNSA_ILi0EEESW_SW_EEEEENS5_IJNS4_10UnderscoreESZ_SZ_EEEEENS4_13SM90_TMA_LOADENS4_14ComposedLayoutINS4_7SwizzleILi1ELi4ELi3EEENS4_18smem_ptr_flag_bitsILi8EEENSV_INS5_IJNSA_ILi8EEESF_EEENS5_IJSF_SB_EEEEEEEvNS4_8identityES12_S1C_vS1D_EENS_8epilogue10collective18CollectiveEpilogueINS1F_23Sm100TmaWarpSpecializedILi1ELi1ELi32ELb0ELb0EEEJSG_NS5_IJNSV_ISE_SB_EENSV_ISF_SB_EEEEESH_SI_SH_SI_NS1F_6fusion15FusionCallbacksIS1J_NS1N_17LinearCombinationISH_fSH_fLNS_15FloatRoundStyleE2EEESG_S1M_JEEENS4_5SM1004TMEM4LOAD26SM100_TMEM_LOAD_32dp32b32xES12_S1C_NS4_39AutoVectorizingCopyWithAssumedAlignmentILi128EEENS4_14SM90_TMA_STOREES1C_S1Y_S1Y_EEEvvEEEEvNT_6ParamsE,"",@"SHT_CUDA_INFO"
	.sectionflags	@""
	.align	4


	//----- nvinfo : EIATTR_CUDA_API_VERSION
	.align		4
        /*0000*/ 	.byte	0x04, 0x37
        /*0002*/ 	.short	(.L_31 - .L_30)
.L_30:
        /*0004*/ 	.word	0x00000082


	//----- nvinfo : EIATTR_KPARAM_INFO
	.align		4
.L_31:
        /*0008*/ 	.byte	0x04, 0x17
        /*000a*/ 	.short	(.L_33 - .L_32)
.L_32:
        /*000c*/ 	.word	0x00000000
        /*0010*/ 	.short	0x0000
        /*0012*/ 	.short	0x0000
        /*0014*/ 	.byte	0x00, 0xf0, 0x01, 0x20


	//----- nvinfo : EIATTR_AT_ENTRY_FRAGMENTS
	.align		4
.L_33:
        /*0018*/ 	.byte	0x04, 0x4f
        /*001a*/ 	.short	(.L_35 - .L_34)


	//   ....[0]....
.L_34:
        /*001c*/ 	.word	0x00000006


	//----- nvinfo : EIATTR_RESERVED_SMEM_USED
	.align		4
.L_35:
        /*0020*/ 	.byte	0x01, 0x41
	.zero		2


	//----- nvinfo : EIATTR_SPARSE_MMA_MASK
	.align		4
        /*0024*/ 	.byte	0x03, 0x50
        /*0026*/ 	.short	0x0000


	//----- nvinfo : EIATTR_TCGEN05_1CTA_USED
	.align		4
        /*0028*/ 	.byte	0x01, 0x51
	.zero		2


	//----- nvinfo : EIATTR_MAXREG_COUNT
	.align		4
        /*002c*/ 	.byte	0x03, 0x1b
        /*002e*/ 	.short	0x00ff


	//----- nvinfo : EIATTR_NUM_BARRIERS
	.align		4
        /*0030*/ 	.byte	0x02, 0x4c
        /*0032*/ 	.byte	0x07
	.zero		1


	//----- nvinfo : EIATTR_EXTERNS
	.align		4
        /*0034*/ 	.byte	0x04, 0x0f
        /*0036*/ 	.short	(.L_37 - .L_36)


	//   ....[0]....
	.align		4
.L_36:
        /*0038*/ 	.word	index@(__assertfail)


	//----- nvinfo : EIATTR_MERCURY_ISA_VERSION
	.align		4
.L_37:
        /*003c*/ 	.byte	0x03, 0x5f
        /*003e*/ 	.short	0x0101


	//----- nvinfo : EIATTR_INT_WARP_WIDE_INSTR_OFFSETS
	.align		4
        /*0040*/ 	.byte	0x04, 0x31
        /*0042*/ 	.short	(.L_39 - .L_38)


	//   ....[0]....
.L_38:
        /*0044*/ 	.word	0x00002290


	//   ....[1]....
        /*0048*/ 	.word	0x00005180


	//   ....[2]....
        /*004c*/ 	.word	0x000051a0


	//   ....[3]....
        /*0050*/ 	.word	0x000051d0


	//   ....[4]....
        /*0054*/ 	.word	0x00005be0


	//   ....[5]....
        /*0058*/ 	.word	0x00005cd0


	//----- nvinfo : EIATTR_COOP_GROUP_MASK_REGIDS
	.align		4
.L_39:
        /*005c*/ 	.byte	0x04, 0x29
        /*005e*/ 	.short	(.L_41 - .L_40)


	//   ....[0]....
.L_40:
        /*0060*/ 	.word	0xffffffff


	//   ....[1]....
        /*0064*/ 	.word	0xffffffff


	//   ....[2]....
        /*0068*/ 	.word	0xffffffff


	//   ....[3]....
        /*006c*/ 	.word	0xffffffff


	//   ....[4]....
        /*0070*/ 	.word	0xffffffff


	//   ....[5]....
        /*0074*/ 	.word	0xffffffff


	//   ....[6]....
        /*0078*/ 	.word	0xffffffff


	//   ....[7]....
        /*007c*/ 	.word	0xffffffff


	//   ....[8]....
        /*0080*/ 	.word	0xffffffff


	//   ....[9]....
        /*0084*/ 	.word	0xffffffff


	//   ....[10]....
        /*0088*/ 	.word	0xffffffff


	//   ....[11]....
        /*008c*/ 	.word	0xffffffff


	//   ....[12]....
        /*0090*/ 	.word	0xffffffff


	//----- nvinfo : EIATTR_COOP_GROUP_INSTR_OFFSETS
	.align		4
.L_41:
        /*0094*/ 	.byte	0x04, 0x28
        /*0096*/ 	.short	(.L_43 - .L_42)


	//   ....[0]....
.L_42:
        /*0098*/ 	.word	0x00000090


	//   ....[1]....
        /*009c*/ 	.word	0x000004d0


	//   ....[2]....
        /*00a0*/ 	.word	0x00000b50


	//   ....[3]....
        /*00a4*/ 	.word	0x00000c90


	//   ....[4]....
        /*00a8*/ 	.word	0x00000d90


	//   ....[5]....
        /*00ac*/ 	.word	0x00000f00


	//   ....[6]....
        /*00b0*/ 	.word	0x000010a0


	//   ....[7]....
        /*00b4*/ 	.word	0x00002170


	//   ....[8]....
        /*00b8*/ 	.word	0x00004540


	//   ....[9]....
        /*00bc*/ 	.word	0x00004750


	//   ....[10]....
        /*00c0*/ 	.word	0x00004780


	//   ....[11]....
        /*00c4*/ 	.word	0x00005060


	//   ....[12]....
        /*00c8*/ 	.word	0x00005290


	//----- nvinfo : EIATTR_VRC_CTA_INIT_COUNT
	.align		4
.L_43:
        /*00cc*/ 	.byte	0x02, 0x4a
        /*00ce*/ 	.byte	0x80
	.zero		1


	//----- nvinfo : EIATTR_SYSCALL_OFFSETS
	.align		4
        /*00d0*/ 	.byte	0x04, 0x46
        /*00d2*/ 	.short	(.L_45 - .L_44)


	//   ....[0]....
.L_44:
        /*00d4*/ 	.word	0x00006690


	//   ....[1]....
        /*00d8*/ 	.word	0x000067d0


	//   ....[2]....
        /*00dc*/ 	.word	0x00006ee0


	//----- nvinfo : EIATTR_MBARRIER_INSTR_OFFSETS
	.align		4
.L_45:
        /*00e0*/ 	.byte	0x04, 0x39
        /*00e2*/ 	.short	(.L_47 - .L_46)


	//   ....[0]....
.L_46:
        /*00e4*/ 	.word	0x000005d0
        /*00e8*/ 	.word	0x000000ff
        /*00ec*/ 	.word	0x00000000
        /*00f0*/ 	.short	0x0100
        /*00f2*/ 	.byte	0x05
	.zero		1


	//   ....[1]....
        /*00f4*/ 	.word	0x000005e0
        /*00f8*/ 	.word	0x000000ff
        /*00fc*/ 	.word	0x00000158
        /*0100*/ 	.short	0x0100
        /*0102*/ 	.byte	0x05
	.zero		1


	//   ....[2]....
        /*0104*/ 	.word	0x000005f0
        /*0108*/ 	.word	0x000000ff
        /*010c*/ 	.word	0x00000008
        /*0110*/ 	.short	0x0100
        /*0112*/ 	.byte	0x05
	.zero		1


	//   ....[3]....
        /*0114*/ 	.word	0x00000600
        /*0118*/ 	.word	0x000000ff
        /*011c*/ 	.word	0x00000160
        /*0120*/ 	.short	0x0100
        /*0122*/ 	.byte	0x05
	.zero		1


	//   ....[4]....
        /*0124*/ 	.word	0x00000610
        /*0128*/ 	.word	0x000000ff
        /*012c*/ 	.word	0x00000010
        /*0130*/ 	.short	0x0100
        /*0132*/ 	.byte	0x05
	.zero		1


	//   ....[5]....
        /*0134*/ 	.word	0x00000620
        /*0138*/ 	.word	0x000000ff
        /*013c*/ 	.word	0x00000168
        /*0140*/ 	.short	0x0100
        /*0142*/ 	.byte	0x05
	.zero		1


	//   ....[6]....
        /*0144*/ 	.word	0x00000630
        /*0148*/ 	.word	0x000000ff
        /*014c*/ 	.word	0x00000018
        /*0150*/ 	.short	0x0100
        /*0152*/ 	.byte	0x05
	.zero		1


	//   ....[7]....
        /*0154*/ 	.word	0x00000640
        /*0158*/ 	.word	0x000000ff
        /*015c*/ 	.word	0x00000170
        /*0160*/ 	.short	0x0100
        /*0162*/ 	.byte	0x05
	.zero		1


	//   ....[8]....
        /*0164*/ 	.word	0x00000650
        /*0168*/ 	.word	0x000000ff
        /*016c*/ 	.word	0x00000020
        /*0170*/ 	.short	0x0100
        /*0172*/ 	.byte	0x05
	.zero		1


	//   ....[9]....
        /*0174*/ 	.word	0x00000660
        /*0178*/ 	.word	0x000000ff
        /*017c*/ 	.word	0x00000178
        /*0180*/ 	.short	0x0100
        /*0182*/ 	.byte	0x05
	.zero		1


	//   ....[10]....
        /*0184*/ 	.word	0x00000670
        /*0188*/ 	.word	0x000000ff
        /*018c*/ 	.word	0x00000028
        /*0190*/ 	.short	0x0100
        /*0192*/ 	.byte	0x05
	.zero		1


	//   ....[11]....
        /*0194*/ 	.word	0x00000680
        /*0198*/ 	.word	0x000000ff
        /*019c*/ 	.word	0x00000180
        /*01a0*/ 	.short	0x0100
        /*01a2*/ 	.byte	0x05
	.zero		1


	//   ....[12]....
        /*01a4*/ 	.word	0x00000690
        /*01a8*/ 	.word	0x000000ff
        /*01ac*/ 	.word	0x00000030
        /*01b0*/ 	.short	0x0100
        /*01b2*/ 	.byte	0x05
	.zero		1


	//   ....[13]....
        /*01b4*/ 	.word	0x000006a0
        /*01b8*/ 	.word	0x000000ff
        /*01bc*/ 	.word	0x00000188
        /*01c0*/ 	.short	0x0100
        /*01c2*/ 	.byte	0x05
	.zero		1


	//   ....[14]....
        /*01c4*/ 	.word	0x000006b0
        /*01c8*/ 	.word	0x000000ff
        /*01cc*/ 	.word	0x00000038
        /*01d0*/ 	.short	0x0100
        /*01d2*/ 	.byte	0x05
	.zero		1


	//   ....[15]....
        /*01d4*/ 	.word	0x000006c0
        /*01d8*/ 	.word	0x000000ff
        /*01dc*/ 	.word	0x00000190
        /*01e0*/ 	.short	0x0100
        /*01e2*/ 	.byte	0x05
	.zero		1


	//   ....[16]....
        /*01e4*/ 	.word	0x000006d0
        /*01e8*/ 	.word	0x000000ff
        /*01ec*/ 	.word	0x00000040
        /*01f0*/ 	.short	0x0100
        /*01f2*/ 	.byte	0x05
	.zero		1


	//   ....[17]....
        /*01f4*/ 	.word	0x000006e0
        /*01f8*/ 	.word	0x000000ff
        /*01fc*/ 	.word	0x00000198
        /*0200*/ 	.short	0x0100
        /*0202*/ 	.byte	0x05
	.zero		1


	//   ....[18]....
        /*0204*/ 	.word	0x000006f0
        /*0208*/ 	.word	0x000000ff
        /*020c*/ 	.word	0x00000048
        /*0210*/ 	.short	0x0100
        /*0212*/ 	.byte	0x05
	.zero		1


	//   ....[19]....
        /*0214*/ 	.word	0x00000700
        /*0218*/ 	.word	0x000000ff
        /*021c*/ 	.word	0x000001a0
        /*0220*/ 	.short	0x0100
        /*0222*/ 	.byte	0x05
	.zero		1


	//   ....[20]....
        /*0224*/ 	.word	0x00000710
        /*0228*/ 	.word	0x000000ff
        /*022c*/ 	.word	0x00000050
        /*0230*/ 	.short	0x0100
        /*0232*/ 	.byte	0x05
	.zero		1


	//   ....[21]....
        /*0234*/ 	.word	0x00000720
        /*0238*/ 	.word	0x000000ff
        /*023c*/ 	.word	0x000001a8
        /*0240*/ 	.short	0x0100
        /*0242*/ 	.byte	0x05
	.zero		1


	//   ....[22]....
        /*0244*/ 	.word	0x00000730
        /*0248*/ 	.word	0x000000ff
        /*024c*/ 	.word	0x00000058
        /*0250*/ 	.short	0x0100
        /*0252*/ 	.byte	0x05
	.zero		1


	//   ....[23]....
        /*0254*/ 	.word	0x00000740
        /*0258*/ 	.word	0x000000ff
        /*025c*/ 	.word	0x000001b0
        /*0260*/ 	.short	0x0100
        /*0262*/ 	.byte	0x05
	.zero		1


	//   ....[24]....
        /*0264*/ 	.word	0x00000750
        /*0268*/ 	.word	0x000000ff
        /*026c*/ 	.word	0x00000060
        /*0270*/ 	.short	0x0100
        /*0272*/ 	.byte	0x05
	.zero		1


	//   ....[25]....
        /*0274*/ 	.word	0x00000760
        /*0278*/ 	.word	0x000000ff
        /*027c*/ 	.word	0x000001b8
        /*0280*/ 	.short	0x0100
        /*0282*/ 	.byte	0x05
	.zero		1


	//   ....[26]....
        /*0284*/ 	.word	0x00000770
        /*0288*/ 	.word	0x000000ff
        /*028c*/ 	.word	0x00000068
        /*0290*/ 	.short	0x0100
        /*0292*/ 	.byte	0x05
	.zero		1


	//   ....[27]....
        /*0294*/ 	.word	0x00000780
        /*0298*/ 	.word	0x000000ff
        /*029c*/ 	.word	0x000001c0
        /*02a0*/ 	.short	0x0100
        /*02a2*/ 	.byte	0x05
	.zero		1


	//   ....[28]....
        /*02a4*/ 	.word	0x00000790
        /*02a8*/ 	.word	0x000000ff
        /*02ac*/ 	.word	0x00000070
        /*02b0*/ 	.short	0x0100
        /*02b2*/ 	.byte	0x05
	.zero		1


	//   ....[29]....
        /*02b4*/ 	.word	0x000007a0
        /*02b8*/ 	.word	0x000000ff
        /*02bc*/ 	.word	0x000001c8
        /*02c0*/ 	.short	0x0100
        /*02c2*/ 	.byte	0x05
	.zero		1


	//   ....[30]....
        /*02c4*/ 	.word	0x000007b0
        /*02c8*/ 	.word	0x000000ff
        /*02cc*/ 	.word	0x00000078
        /*02d0*/ 	.short	0x0100
        /*02d2*/ 	.byte	0x05
	.zero		1


	//   ....[31]....
        /*02d4*/ 	.word	0x000007c0
        /*02d8*/ 	.word	0x000000ff
        /*02dc*/ 	.word	0x000001d0
        /*02e0*/ 	.short	0x0100
        /*02e2*/ 	.byte	0x05
	.zero		1


	//   ....[32]....
        /*02e4*/ 	.word	0x000007d0
        /*02e8*/ 	.word	0x000000ff
        /*02ec*/ 	.word	0x00000080
        /*02f0*/ 	.short	0x0100
        /*02f2*/ 	.byte	0x05
	.zero		1


	//   ....[33]....
        /*02f4*/ 	.word	0x000007e0
        /*02f8*/ 	.word	0x000000ff
        /*02fc*/ 	.word	0x000001d8
        /*0300*/ 	.short	0x0100
        /*0302*/ 	.byte	0x05
	.zero		1


	//   ....[34]....
        /*0304*/ 	.word	0x000007f0
        /*0308*/ 	.word	0x000000ff
        /*030c*/ 	.word	0x00000088
        /*0310*/ 	.short	0x0100
        /*0312*/ 	.byte	0x05
	.zero		1


	//   ....[35]....
        /*0314*/ 	.word	0x00000800
        /*0318*/ 	.word	0x000000ff
        /*031c*/ 	.word	0x000001e0
        /*0320*/ 	.short	0x0100
        /*0322*/ 	.byte	0x05
	.zero		1


	//   ....[36]....
        /*0324*/ 	.word	0x00000810
        /*0328*/ 	.word	0x000000ff
        /*032c*/ 	.word	0x00000090
        /*0330*/ 	.short	0x0100
        /*0332*/ 	.byte	0x05
	.zero		1


	//   ....[37]....
        /*0334*/ 	.word	0x00000820
        /*0338*/ 	.word	0x000000ff
        /*033c*/ 	.word	0x000001e8
        /*0340*/ 	.short	0x0100
        /*0342*/ 	.byte	0x05
	.zero		1


	//   ....[38]....
        /*0344*/ 	.word	0x00000830
        /*0348*/ 	.word	0x000000ff
        /*034c*/ 	.word	0x00000098
        /*0350*/ 	.short	0x0100
        /*0352*/ 	.byte	0x05
	.zero		1


	//   ....[39]....
        /*0354*/ 	.word	0x00000840
        /*0358*/ 	.word	0x000000ff
        /*035c*/ 	.word	0x000001f0
        /*0360*/ 	.short	0x0100
        /*0362*/ 	.byte	0x05
	.zero		1


	//   ....[40]....
        /*0364*/ 	.word	0x00000850
        /*0368*/ 	.word	0x000000ff
        /*036c*/ 	.word	0x000000a0
        /*0370*/ 	.short	0x0100
        /*0372*/ 	.byte	0x05
	.zero		1


	//   ....[41]....
        /*0374*/ 	.word	0x00000860
        /*0378*/ 	.word	0x000000ff
        /*037c*/ 	.word	0x000001f8
        /*0380*/ 	.short	0x0100
        /*0382*/ 	.byte	0x05
	.zero		1


	//   ....[42]....
        /*0384*/ 	.word	0x00000870
        /*0388*/ 	.word	0x000000ff
        /*038c*/ 	.word	0x000000a8
        /*0390*/ 	.short	0x0100
        /*0392*/ 	.byte	0x05
	.zero		1


	//   ....[43]....
        /*0394*/ 	.word	0x00000880
        /*0398*/ 	.word	0x000000ff
        /*039c*/ 	.word	0x00000200
        /*03a0*/ 	.short	0x0100
        /*03a2*/ 	.byte	0x05
	.zero		1


	//   ....[44]....
        /*03a4*/ 	.word	0x00000890
        /*03a8*/ 	.word	0x000000ff
        /*03ac*/ 	.word	0x000000b0
        /*03b0*/ 	.short	0x0100
        /*03b2*/ 	.byte	0x05
	.zero		1


	//   ....[45]....
        /*03b4*/ 	.word	0x000008a0
        /*03b8*/ 	.word	0x000000ff
        /*03bc*/ 	.word	0x00000208
        /*03c0*/ 	.short	0x0100
        /*03c2*/ 	.byte	0x05
	.zero		1


	//   ....[46]....
        /*03c4*/ 	.word	0x000008b0
        /*03c8*/ 	.word	0x000000ff
        /*03cc*/ 	.word	0x000000b8
        /*03d0*/ 	.short	0x0100
        /*03d2*/ 	.byte	0x05
	.zero		1


	//   ....[47]....
        /*03d4*/ 	.word	0x000008c0
        /*03d8*/ 	.word	0x000000ff
        /*03dc*/ 	.word	0x00000210
        /*03e0*/ 	.short	0x0100
        /*03e2*/ 	.byte	0x05
	.zero		1


	//   ....[48]....
        /*03e4*/ 	.word	0x000008d0
        /*03e8*/ 	.word	0x000000ff
        /*03ec*/ 	.word	0x000000c0
        /*03f0*/ 	.short	0x0100
        /*03f2*/ 	.byte	0x05
	.zero		1


	//   ....[49]....
        /*03f4*/ 	.word	0x000008e0
        /*03f8*/ 	.word	0x000000ff
        /*03fc*/ 	.word	0x00000218
        /*0400*/ 	.short	0x0100
        /*0402*/ 	.byte	0x05
	.zero		1


	//   ....[50]....
        /*0404*/ 	.word	0x000008f0
        /*0408*/ 	.word	0x000000ff
        /*040c*/ 	.word	0x000000c8
        /*0410*/ 	.short	0x0100
        /*0412*/ 	.byte	0x05
	.zero		1


	//   ....[51]....
        /*0414*/ 	.word	0x00000900
        /*0418*/ 	.word	0x000000ff
        /*041c*/ 	.word	0x00000220
        /*0420*/ 	.short	0x0100
        /*0422*/ 	.byte	0x05
	.zero		1


	//   ....[52]....
        /*0424*/ 	.word	0x00000910
        /*0428*/ 	.word	0x000000ff
        /*042c*/ 	.word	0x000000d0
        /*0430*/ 	.short	0x0100
        /*0432*/ 	.byte	0x05
	.zero		1


	//   ....[53]....
        /*0434*/ 	.word	0x00000920
        /*0438*/ 	.word	0x000000ff
        /*043c*/ 	.word	0x00000228
        /*0440*/ 	.short	0x0100
        /*0442*/ 	.byte	0x05
	.zero		1


	//   ....[54]....
        /*0444*/ 	.word	0x00000930
        /*0448*/ 	.word	0x000000ff
        /*044c*/ 	.word	0x000000d8
        /*0450*/ 	.short	0x0100
        /*0452*/ 	.byte	0x05
	.zero		1


	//   ....[55]....
        /*0454*/ 	.word	0x00000940
        /*0458*/ 	.word	0x000000ff
        /*045c*/ 	.word	0x00000230
        /*0460*/ 	.short	0x0100
        /*0462*/ 	.byte	0x05
	.zero		1


	//   ....[56]....
        /*0464*/ 	.word	0x00000950
        /*0468*/ 	.word	0x000000ff
        /*046c*/ 	.word	0x000000e0
        /*0470*/ 	.short	0x0100
        /*0472*/ 	.byte	0x05
	.zero		1


	//   ....[57]....
        /*0474*/ 	.word	0x00000960
        /*0478*/ 	.word	0x000000ff
        /*047c*/ 	.word	0x00000238
        /*0480*/ 	.short	0x0100
        /*0482*/ 	.byte	0x05
	.zero		1


	//   ....[58]....
        /*0484*/ 	.word	0x00000970
        /*0488*/ 	.word	0x000000ff
        /*048c*/ 	.word	0x000000e8
        /*0490*/ 	.short	0x0100
        /*0492*/ 	.byte	0x05
	.zero		1


	//   ....[59]....
        /*0494*/ 	.word	0x00000980
        /*0498*/ 	.word	0x000000ff
        /*049c*/ 	.word	0x00000240
        /*04a0*/ 	.short	0x0100
        /*04a2*/ 	.byte	0x05
	.zero		1


	//   ....[60]....
        /*04a4*/ 	.word	0x00000990
        /*04a8*/ 	.word	0x000000ff
        /*04ac*/ 	.word	0x000000f0
        /*04b0*/ 	.short	0x0100
        /*04b2*/ 	.byte	0x05
	.zero		1


	//   ....[61]....
        /*04b4*/ 	.word	0x000009a0
        /*04b8*/ 	.word	0x000000ff
        /*04bc*/ 	.word	0x00000248
        /*04c0*/ 	.short	0x0100
        /*04c2*/ 	.byte	0x05
	.zero		1


	//   ....[62]....
        /*04c4*/ 	.word	0x000009b0
        /*04c8*/ 	.word	0x000000ff
        /*04cc*/ 	.word	0x000000f8
        /*04d0*/ 	.short	0x0100
        /*04d2*/ 	.byte	0x05
	.zero		1


	//   ....[63]....
        /*04d4*/ 	.word	0x000009c0
        /*04d8*/ 	.word	0x000000ff
        /*04dc*/ 	.word	0x00000250
        /*04e0*/ 	.short	0x0100
        /*04e2*/ 	.byte	0x05
	.zero		1


	//   ....[64]....
        /*04e4*/ 	.word	0x000009d0
        /*04e8*/ 	.word	0x000000ff
        /*04ec*/ 	.word	0x00000100
        /*04f0*/ 	.short	0x0100
        /*04f2*/ 	.byte	0x05
	.zero		1


	//   ....[65]....
        /*04f4*/ 	.word	0x000009e0
        /*04f8*/ 	.word	0x000000ff
        /*04fc*/ 	.word	0x00000258
        /*0500*/ 	.short	0x0100
        /*0502*/ 	.byte	0x05
	.zero		1


	//   ....[66]....
        /*0504*/ 	.word	0x000009f0
        /*0508*/ 	.word	0x000000ff
        /*050c*/ 	.word	0x00000108
        /*0510*/ 	.short	0x0100
        /*0512*/ 	.byte	0x05
	.zero		1


	//   ....[67]....
        /*0514*/ 	.word	0x00000a00
        /*0518*/ 	.word	0x000000ff
        /*051c*/ 	.word	0x00000260
        /*0520*/ 	.short	0x0100
        /*0522*/ 	.byte	0x05
	.zero		1


	//   ....[68]....
        /*0524*/ 	.word	0x00000a10
        /*0528*/ 	.word	0x000000ff
        /*052c*/ 	.word	0x00000110
        /*0530*/ 	.short	0x0100
        /*0532*/ 	.byte	0x05
	.zero		1


	//   ....[69]....
        /*0534*/ 	.word	0x00000a20
        /*0538*/ 	.word	0x000000ff
        /*053c*/ 	.word	0x00000268
        /*0540*/ 	.short	0x0100
        /*0542*/ 	.byte	0x05
	.zero		1


	//   ....[70]....
        /*0544*/ 	.word	0x00000a30
        /*0548*/ 	.word	0x000000ff
        /*054c*/ 	.word	0x00000118
        /*0550*/ 	.short	0x0100
        /*0552*/ 	.byte	0x05
	.zero		1


	//   ....[71]....
        /*0554*/ 	.word	0x00000a40
        /*0558*/ 	.word	0x000000ff
        /*055c*/ 	.word	0x00000270
        /*0560*/ 	.short	0x0100
        /*0562*/ 	.byte	0x05
	.zero		1


	//   ....[72]....
        /*0564*/ 	.word	0x00000a50
        /*0568*/ 	.word	0x000000ff
        /*056c*/ 	.word	0x00000120
        /*0570*/ 	.short	0x0100
        /*0572*/ 	.byte	0x05
	.zero		1


	//   ....[73]....
        /*0574*/ 	.word	0x00000a60
        /*0578*/ 	.word	0x000000ff
        /*057c*/ 	.word	0x00000278
        /*0580*/ 	.short	0x0100
        /*0582*/ 	.byte	0x05
	.zero		1


	//   ....[74]....
        /*0584*/ 	.word	0x00000a70
        /*0588*/ 	.word	0x000000ff
        /*058c*/ 	.word	0x00000128
        /*0590*/ 	.short	0x0100
        /*0592*/ 	.byte	0x05
	.zero		1


	//   ....[75]....
        /*0594*/ 	.word	0x00000a80
        /*0598*/ 	.word	0x000000ff
        /*059c*/ 	.word	0x00000280
        /*05a0*/ 	.short	0x0100
        /*05a2*/ 	.byte	0x05
	.zero		1


	//   ....[76]....
        /*05a4*/ 	.word	0x00000a90
        /*05a8*/ 	.word	0x000000ff
        /*05ac*/ 	.word	0x00000130
        /*05b0*/ 	.short	0x0100
        /*05b2*/ 	.byte	0x05
	.zero		1


	//   ....[77]....
        /*05b4*/ 	.word	0x00000aa0
        /*05b8*/ 	.word	0x000000ff
        /*05bc*/ 	.word	0x00000288
        /*05c0*/ 	.short	0x0100
        /*05c2*/ 	.byte	0x05
	.zero		1


	//   ....[78]....
        /*05c4*/ 	.word	0x00000ab0
        /*05c8*/ 	.word	0x000000ff
        /*05cc*/ 	.word	0x00000138
        /*05d0*/ 	.short	0x0100
        /*05d2*/ 	.byte	0x05
	.zero		1


	//   ....[79]....
        /*05d4*/ 	.word	0x00000ac0
        /*05d8*/ 	.word	0x000000ff
        /*05dc*/ 	.word	0x00000290
        /*05e0*/ 	.short	0x0100
        /*05e2*/ 	.byte	0x05
	.zero		1


	//   ....[80]....
        /*05e4*/ 	.word	0x00000ad0
        /*05e8*/ 	.word	0x000000ff
        /*05ec*/ 	.word	0x00000140
        /*05f0*/ 	.short	0x0100
        /*05f2*/ 	.byte	0x05
	.zero		1


	//   ....[81]....
        /*05f4*/ 	.word	0x00000ae0
        /*05f8*/ 	.word	0x000000ff
        /*05fc*/ 	.word	0x00000298
        /*0600*/ 	.short	0x0100
        /*0602*/ 	.byte	0x05
	.zero		1


	//   ....[82]....
        /*0604*/ 	.word	0x00000af0
        /*0608*/ 	.word	0x000000ff
        /*060c*/ 	.word	0x00000148
        /*0610*/ 	.short	0x0100
        /*0612*/ 	.byte	0x05
	.zero		1


	//   ....[83]....
        /*0614*/ 	.word	0x00000b00
        /*0618*/ 	.word	0x000000ff
        /*061c*/ 	.word	0x000002a0
        /*0620*/ 	.short	0x0100
        /*0622*/ 	.byte	0x05
	.zero		1


	//   ....[84]....
        /*0624*/ 	.word	0x00000b10
        /*0628*/ 	.word	0x000000ff
        /*062c*/ 	.word	0x00000150
        /*0630*/ 	.short	0x0100
        /*0632*/ 	.byte	0x05
	.zero		1


	//   ....[85]....
        /*0634*/ 	.word	0x00000b20
        /*0638*/ 	.word	0x000000ff
        /*063c*/ 	.word	0x000002a8
        /*0640*/ 	.short	0x0100
        /*0642*/ 	.byte	0x05
	.zero		1


	//   ....[86]....
        /*0644*/ 	.word	0x00000c60
        /*0648*/ 	.word	0x000000ff
        /*064c*/ 	.word	0x000002b0
        /*0650*/ 	.short	0x0100
        /*0652*/ 	.byte	0x06
	.zero		1


	//   ....[87]....
        /*0654*/ 	.word	0x00000c70
        /*0658*/ 	.word	0x000000ff
        /*065c*/ 	.word	0x000002b8
        /*0660*/ 	.short	0x0100
        /*0662*/ 	.byte	0x06
	.zero		1


	//   ....[88]....
        /*0664*/ 	.word	0x00000d60
        /*0668*/ 	.word	0x000000ff
        /*066c*/ 	.word	0x000002c0
        /*0670*/ 	.short	0x0100
        /*0672*/ 	.byte	0x05
	.zero		1


	//   ....[89]....
        /*0674*/ 	.word	0x00000d70
        /*0678*/ 	.word	0x000000ff
        /*067c*/ 	.word	0x000002c8
        /*0680*/ 	.short	0x0100
        /*0682*/ 	.byte	0x05
	.zero		1


	//   ....[90]....
        /*0684*/ 	.word	0x00000eb0
        /*0688*/ 	.word	0x000000ff
        /*068c*/ 	.word	0x000002d0
        /*0690*/ 	.short	0x0100
        /*0692*/ 	.byte	0x05
	.zero		1


	//   ....[91]....
        /*0694*/ 	.word	0x00000ec0
        /*0698*/ 	.word	0x000000ff
        /*069c*/ 	.word	0x000002e0
        /*06a0*/ 	.short	0x0100
        /*06a2*/ 	.byte	0x05
	.zero		1


	//   ....[92]....
        /*06a4*/ 	.word	0x00000ed0
        /*06a8*/ 	.word	0x000000ff
        /*06ac*/ 	.word	0x000002d8
        /*06b0*/ 	.short	0x0100
        /*06b2*/ 	.byte	0x05
	.zero		1


	//   ....[93]....
        /*06b4*/ 	.word	0x00000ee0
        /*06b8*/ 	.word	0x000000ff
        /*06bc*/ 	.word	0x000002e8
        /*06c0*/ 	.short	0x0100
        /*06c2*/ 	.byte	0x05
	.zero		1


	//   ....[94]....
        /*06c4*/ 	.word	0x00001010
        /*06c8*/ 	.word	0x000000ff
        /*06cc*/ 	.word	0x000002f0
        /*06d0*/ 	.short	0x0100
        /*06d2*/ 	.byte	0x06
	.zero		1


	//   ....[95]....
        /*06d4*/ 	.word	0x00001020
        /*06d8*/ 	.word	0x000000ff
        /*06dc*/ 	.word	0x00000310
        /*06e0*/ 	.short	0x0100
        /*06e2*/ 	.byte	0x06
	.zero		1


	//   ....[96]....
        /*06e4*/ 	.word	0x00001030
        /*06e8*/ 	.word	0x000000ff
        /*06ec*/ 	.word	0x000002f8
        /*06f0*/ 	.short	0x0100
        /*06f2*/ 	.byte	0x06
	.zero		1


	//   ....[97]....
        /*06f4*/ 	.word	0x00001040
        /*06f8*/ 	.word	0x000000ff
        /*06fc*/ 	.word	0x00000318
        /*0700*/ 	.short	0x0100
        /*0702*/ 	.byte	0x06
	.zero		1


	//   ....[98]....
        /*0704*/ 	.word	0x00001050
        /*0708*/ 	.word	0x000000ff
        /*070c*/ 	.word	0x00000300
        /*0710*/ 	.short	0x0100
        /*0712*/ 	.byte	0x06
	.zero		1


	//   ....[99]....
        /*0714*/ 	.word	0x00001060
        /*0718*/ 	.word	0x000000ff
        /*071c*/ 	.word	0x00000320
        /*0720*/ 	.short	0x0100
        /*0722*/ 	.byte	0x06
	.zero		1


	//   ....[100]....
        /*0724*/ 	.word	0x00001070
        /*0728*/ 	.word	0x000000ff
        /*072c*/ 	.word	0x00000308
        /*0730*/ 	.short	0x0100
        /*0732*/ 	.byte	0x06
	.zero		1


	//   ....[101]....
        /*0734*/ 	.word	0x00001080
        /*0738*/ 	.word	0x000000ff
        /*073c*/ 	.word	0x00000328
        /*0740*/ 	.short	0x0100
        /*0742*/ 	.byte	0x06
	.zero		1


	//   ....[102]....
        /*0744*/ 	.word	0x00001170
        /*0748*/ 	.word	0x000000ff
        /*074c*/ 	.word	0x00000330
        /*0750*/ 	.short	0x0100
        /*0752*/ 	.byte	0x05
	.zero		1


	//   ....[103]....
        /*0754*/ 	.word	0x00001180
        /*0758*/ 	.word	0x000000ff
        /*075c*/ 	.word	0x00000340
        /*0760*/ 	.short	0x0100
        /*0762*/ 	.byte	0x05
	.zero		1


	//   ....[104]....
        /*0764*/ 	.word	0x00001190
        /*0768*/ 	.word	0x000000ff
        /*076c*/ 	.word	0x00000338
        /*0770*/ 	.short	0x0100
        /*0772*/ 	.byte	0x05
	.zero		1


	//   ....[105]....
        /*0774*/ 	.word	0x000011a0
        /*0778*/ 	.word	0x000000ff
        /*077c*/ 	.word	0x00000348
        /*0780*/ 	.short	0x0100
        /*0782*/ 	.byte	0x05
	.zero		1


	//   ....[106]....
        /*0784*/ 	.word	0x00001a70
        /*0788*/ 	.word	0x00000003
        /*078c*/ 	.word	0x00000340
        /*0790*/ 	.short	0x010a
        /*0792*/ 	.byte	0xff
	.zero		1


	//   ....[107]....
        /*0794*/ 	.word	0x00001aa0
        /*0798*/ 	.word	0x00000003
        /*079c*/ 	.word	0x00000330
        /*07a0*/ 	.short	0x0101
        /*07a2*/ 	.byte	0xff
	.zero		1


	//   ....[108]....
        /*07a4*/ 	.word	0x00001b70
        /*07a8*/ 	.word	0x000000ff
        /*07ac*/ 	.word	0x00000158
        /*07b0*/ 	.short	0x010a
        /*07b2*/ 	.byte	0x08
	.zero		1


	//   ....[109]....
        /*07b4*/ 	.word	0x00001c10
        /*07b8*/ 	.word	0x000000ff
        /*07bc*/ 	.word	0x00000158
        /*07c0*/ 	.short	0x010a
        /*07c2*/ 	.byte	0x21
	.zero		1


	//   ....[110]....
        /*07c4*/ 	.word	0x00001d60
        /*07c8*/ 	.word	0x000000ff
        /*07cc*/ 	.word	0x00000158
        /*07d0*/ 	.short	0x010a
        /*07d2*/ 	.byte	0x08
	.zero		1


	//   ....[111]....
        /*07d4*/ 	.word	0x00001e70
        /*07d8*/ 	.word	0x000000ff
        /*07dc*/ 	.word	0x000002c8
        /*07e0*/ 	.short	0x0101
        /*07e2*/ 	.byte	0x04
	.zero		1


	//   ....[112]....
        /*07e4*/ 	.word	0x00001e90
        /*07e8*/ 	.word	0x000000ff
        /*07ec*/ 	.word	0x00000158
        /*07f0*/ 	.short	0x010a
        /*07f2*/ 	.byte	0x08
	.zero		1


	//   ....[113]....
        /*07f4*/ 	.word	0x00001f10
        /*07f8*/ 	.word	0x000000ff
        /*07fc*/ 	.word	0x00000158
        /*0800*/ 	.short	0x010a
        /*0802*/ 	.byte	0x11
	.zero		1


	//   ....[114]....
        /*0804*/ 	.word	0x00002060
        /*0808*/ 	.word	0x000000ff
        /*080c*/ 	.word	0x00000158
        /*0810*/ 	.short	0x010a
        /*0812*/ 	.byte	0x08
	.zero		1


	//   ....[115]....
        /*0814*/ 	.word	0x000021a0
        /*0818*/ 	.word	0x00000002
        /*081c*/ 	.word	0x000002d0
        /*0820*/ 	.short	0x010a
        /*0822*/ 	.byte	0xff
	.zero		1


	//   ....[116]....
        /*0824*/ 	.word	0x00002260
        /*0828*/ 	.word	0x00000002
        /*082c*/ 	.word	0x00000000
        /*0830*/ 	.short	0x0101
        /*0832*/ 	.byte	0xff
	.zero		1


	//   ....[117]....
        /*0834*/ 	.word	0x000027c0
        /*0838*/ 	.word	0x000000ff
        /*083c*/ 	.word	0x00000000
        /*0840*/ 	.short	0x010a
        /*0842*/ 	.byte	0x05
	.zero		1


	//   ....[118]....
        /*0844*/ 	.word	0x00002850
        /*0848*/ 	.word	0x000000ff
        /*084c*/ 	.word	0x00000000
        /*0850*/ 	.short	0x010a
        /*0852*/ 	.byte	0x05
	.zero		1


	//   ....[119]....
        /*0854*/ 	.word	0x000028e0
        /*0858*/ 	.word	0x000000ff
        /*085c*/ 	.word	0x00000000
        /*0860*/ 	.short	0x010a
        /*0862*/ 	.byte	0x05
	.zero		1


	//   ....[120]....
        /*0864*/ 	.word	0x00002970
        /*0868*/ 	.word	0x000000ff
        /*086c*/ 	.word	0x00000000
        /*0870*/ 	.short	0x010a
        /*0872*/ 	.byte	0x05
	.zero		1


	//   ....[121]....
        /*0874*/ 	.word	0x00002a00
        /*0878*/ 	.word	0x000000ff
        /*087c*/ 	.word	0x00000000
        /*0880*/ 	.short	0x010a
        /*0882*/ 	.byte	0x05
	.zero		1


	//   ....[122]....
        /*0884*/ 	.word	0x00002a90
        /*0888*/ 	.word	0x000000ff
        /*088c*/ 	.word	0x00000000
        /*0890*/ 	.short	0x010a
        /*0892*/ 	.byte	0x05
	.zero		1


	//   ....[123]....
        /*0894*/ 	.word	0x00002b20
        /*0898*/ 	.word	0x000000ff
        /*089c*/ 	.word	0x00000000
        /*08a0*/ 	.short	0x010a
        /*08a2*/ 	.byte	0x05
	.zero		1


	//   ....[124]....
        /*08a4*/ 	.word	0x00002bb0
        /*08a8*/ 	.word	0x000000ff
        /*08ac*/ 	.word	0x00000000
        /*08b0*/ 	.short	0x010a
        /*08b2*/ 	.byte	0x05
	.zero		1


	//   ....[125]....
        /*08b4*/ 	.word	0x00002c40
        /*08b8*/ 	.word	0x000000ff
        /*08bc*/ 	.word	0x00000000
        /*08c0*/ 	.short	0x010a
        /*08c2*/ 	.byte	0x05
	.zero		1


	//   ....[126]....
        /*08c4*/ 	.word	0x00002cd0
        /*08c8*/ 	.word	0x000000ff
        /*08cc*/ 	.word	0x00000000
        /*08d0*/ 	.short	0x010a
        /*08d2*/ 	.byte	0x05
	.zero		1


	//   ....[127]....
        /*08d4*/ 	.word	0x00002d60
        /*08d8*/ 	.word	0x000000ff
        /*08dc*/ 	.word	0x00000000
        /*08e0*/ 	.short	0x010a
        /*08e2*/ 	.byte	0x05
	.zero		1


	//   ....[128]....
        /*08e4*/ 	.word	0x00002df0
        /*08e8*/ 	.word	0x000000ff
        /*08ec*/ 	.word	0x00000000
        /*08f0*/ 	.short	0x010a
        /*08f2*/ 	.byte	0x05
	.zero		1


	//   ....[129]....
        /*08f4*/ 	.word	0x00002e80
        /*08f8*/ 	.word	0x000000ff
        /*08fc*/ 	.word	0x00000000
        /*0900*/ 	.short	0x010a
        /*0902*/ 	.byte	0x05
	.zero		1


	//   ....[130]....
        /*0904*/ 	.word	0x00002f10
        /*0908*/ 	.word	0x000000ff
        /*090c*/ 	.word	0x00000000
        /*0910*/ 	.short	0x010a
        /*0912*/ 	.byte	0x05
	.zero		1


	//   ....[131]....
        /*0914*/ 	.word	0x00002fa0
        /*0918*/ 	.word	0x000000ff
        /*091c*/ 	.word	0x00000000
        /*0920*/ 	.short	0x010a
        /*0922*/ 	.byte	0x05
	.zero		1


	//   ....[132]....
        /*0924*/ 	.word	0x00003030
        /*0928*/ 	.word	0x000000ff
        /*092c*/ 	.word	0x00000000
        /*0930*/ 	.short	0x010a
        /*0932*/ 	.byte	0x05
	.zero		1


	//   ....[133]....
        /*0934*/ 	.word	0x000030c0
        /*0938*/ 	.word	0x000000ff
        /*093c*/ 	.word	0x00000000
        /*0940*/ 	.short	0x010a
        /*0942*/ 	.byte	0x05
	.zero		1


	//   ....[134]....
        /*0944*/ 	.word	0x00003150
        /*0948*/ 	.word	0x000000ff
        /*094c*/ 	.word	0x00000000
        /*0950*/ 	.short	0x010a
        /*0952*/ 	.byte	0x05
	.zero		1


	//   ....[135]....
        /*0954*/ 	.word	0x000031e0
        /*0958*/ 	.word	0x000000ff
        /*095c*/ 	.word	0x00000000
        /*0960*/ 	.short	0x010a
        /*0962*/ 	.byte	0x05
	.zero		1


	//   ....[136]....
        /*0964*/ 	.word	0x00003270
        /*0968*/ 	.word	0x000000ff
        /*096c*/ 	.word	0x00000000
        /*0970*/ 	.short	0x010a
        /*0972*/ 	.byte	0x05
	.zero		1


	//   ....[137]....
        /*0974*/ 	.word	0x00003300
        /*0978*/ 	.word	0x000000ff
        /*097c*/ 	.word	0x00000000
        /*0980*/ 	.short	0x010a
        /*0982*/ 	.byte	0x05
	.zero		1


	//   ....[138]....
        /*0984*/ 	.word	0x00003390
        /*0988*/ 	.word	0x000000ff
        /*098c*/ 	.word	0x00000000
        /*0990*/ 	.short	0x010a
        /*0992*/ 	.byte	0x05
	.zero		1


	//   ....[139]....
        /*0994*/ 	.word	0x00003420
        /*0998*/ 	.word	0x000000ff
        /*099c*/ 	.word	0x00000000
        /*09a0*/ 	.short	0x010a
        /*09a2*/ 	.byte	0x05
	.zero		1


	//   ....[140]....
        /*09a4*/ 	.word	0x000034b0
        /*09a8*/ 	.word	0x000000ff
        /*09ac*/ 	.word	0x00000000
        /*09b0*/ 	.short	0x010a
        /*09b2*/ 	.byte	0x05
	.zero		1


	//   ....[141]....
        /*09b4*/ 	.word	0x00003540
        /*09b8*/ 	.word	0x000000ff
        /*09bc*/ 	.word	0x00000000
        /*09c0*/ 	.short	0x010a
        /*09c2*/ 	.byte	0x05
	.zero		1


	//   ....[142]....
        /*09c4*/ 	.word	0x000035d0
        /*09c8*/ 	.word	0x000000ff
        /*09cc*/ 	.word	0x00000000
        /*09d0*/ 	.short	0x010a
        /*09d2*/ 	.byte	0x05
	.zero		1


	//   ....[143]....
        /*09d4*/ 	.word	0x00003660
        /*09d8*/ 	.word	0x000000ff
        /*09dc*/ 	.word	0x00000000
        /*09e0*/ 	.short	0x010a
        /*09e2*/ 	.byte	0x05
	.zero		1


	//   ....[144]....
        /*09e4*/ 	.word	0x000036f0
        /*09e8*/ 	.word	0x000000ff
        /*09ec*/ 	.word	0x00000000
        /*09f0*/ 	.short	0x010a
        /*09f2*/ 	.byte	0x05
	.zero		1


	//   ....[145]....
        /*09f4*/ 	.word	0x00003780
        /*09f8*/ 	.word	0x000000ff
        /*09fc*/ 	.word	0x00000000
        /*0a00*/ 	.short	0x010a
        /*0a02*/ 	.byte	0x05
	.zero		1


	//   ....[146]....
        /*0a04*/ 	.word	0x00003810
        /*0a08*/ 	.word	0x000000ff
        /*0a0c*/ 	.word	0x00000000
        /*0a10*/ 	.short	0x010a
        /*0a12*/ 	.byte	0x05
	.zero		1


	//   ....[147]....
        /*0a14*/ 	.word	0x000038a0
        /*0a18*/ 	.word	0x000000ff
        /*0a1c*/ 	.word	0x00000000
        /*0a20*/ 	.short	0x010a
        /*0a22*/ 	.byte	0x05
	.zero		1


	//   ....[148]....
        /*0a24*/ 	.word	0x00003930
        /*0a28*/ 	.word	0x000000ff
        /*0a2c*/ 	.word	0x00000000
        /*0a30*/ 	.short	0x010a
        /*0a32*/ 	.byte	0x05
	.zero		1


	//   ....[149]....
        /*0a34*/ 	.word	0x000039c0
        /*0a38*/ 	.word	0x000000ff
        /*0a3c*/ 	.word	0x00000000
        /*0a40*/ 	.short	0x010a
        /*0a42*/ 	.byte	0x05
	.zero		1


	//   ....[150]....
        /*0a44*/ 	.word	0x00003a50
        /*0a48*/ 	.word	0x000000ff
        /*0a4c*/ 	.word	0x00000000
        /*0a50*/ 	.short	0x010a
        /*0a52*/ 	.byte	0x05
	.zero		1


	//   ....[151]....
        /*0a54*/ 	.word	0x00003ae0
        /*0a58*/ 	.word	0x000000ff
        /*0a5c*/ 	.word	0x00000000
        /*0a60*/ 	.short	0x010a
        /*0a62*/ 	.byte	0x05
	.zero		1


	//   ....[152]....
        /*0a64*/ 	.word	0x00003b70
        /*0a68*/ 	.word	0x000000ff
        /*0a6c*/ 	.word	0x00000000
        /*0a70*/ 	.short	0x010a
        /*0a72*/ 	.byte	0x05
	.zero		1


	//   ....[153]....
        /*0a74*/ 	.word	0x00003c00
        /*0a78*/ 	.word	0x000000ff
        /*0a7c*/ 	.word	0x00000000
        /*0a80*/ 	.short	0x010a
        /*0a82*/ 	.byte	0x05
	.zero		1


	//   ....[154]....
        /*0a84*/ 	.word	0x00003c90
        /*0a88*/ 	.word	0x000000ff
        /*0a8c*/ 	.word	0x00000000
        /*0a90*/ 	.short	0x010a
        /*0a92*/ 	.byte	0x05
	.zero		1


	//   ....[155]....
        /*0a94*/ 	.word	0x00003d20
        /*0a98*/ 	.word	0x000000ff
        /*0a9c*/ 	.word	0x00000000
        /*0aa0*/ 	.short	0x010a
        /*0aa2*/ 	.byte	0x05
	.zero		1


	//   ....[156]....
        /*0aa4*/ 	.word	0x00003db0
        /*0aa8*/ 	.word	0x000000ff
        /*0aac*/ 	.word	0x00000000
        /*0ab0*/ 	.short	0x010a
        /*0ab2*/ 	.byte	0x05
	.zero		1


	//   ....[157]....
        /*0ab4*/ 	.word	0x00003e40
        /*0ab8*/ 	.word	0x000000ff
        /*0abc*/ 	.word	0x00000000
        /*0ac0*/ 	.short	0x010a
        /*0ac2*/ 	.byte	0x05
	.zero		1


	//   ....[158]....
        /*0ac4*/ 	.word	0x00003ed0
        /*0ac8*/ 	.word	0x000000ff
        /*0acc*/ 	.word	0x00000000
        /*0ad0*/ 	.short	0x010a
        /*0ad2*/ 	.byte	0x05
	.zero		1


	//   ....[159]....
        /*0ad4*/ 	.word	0x00003f70
        /*0ad8*/ 	.word	0x00000000
        /*0adc*/ 	.word	0x00000000
        /*0ae0*/ 	.short	0x010a
        /*0ae2*/ 	.byte	0xff
	.zero		1


	//   ....[160]....
        /*0ae4*/ 	.word	0x00004090
        /*0ae8*/ 	.word	0x00000000
        /*0aec*/ 	.word	0x00000330
        /*0af0*/ 	.short	0x010a
        /*0af2*/ 	.byte	0xff
	.zero		1


	//   ....[161]....
        /*0af4*/ 	.word	0x000040f0
        /*0af8*/ 	.word	0x00000004
        /*0afc*/ 	.word	0x00000000
        /*0b00*/ 	.short	0x0101
        /*0b02*/ 	.byte	0xff
	.zero		1


	//   ....[162]....
        /*0b04*/ 	.word	0x00004110
        /*0b08*/ 	.word	0x000000ff
        /*0b0c*/ 	.word	0x000002e0
        /*0b10*/ 	.short	0x010a
        /*0b12*/ 	.byte	0x05
	.zero		1


	//   ....[163]....
        /*0b14*/ 	.word	0x00004230
        /*0b18*/ 	.word	0x00000000
        /*0b1c*/ 	.word	0x000002d0
        /*0b20*/ 	.short	0x010a
        /*0b22*/ 	.byte	0xff
	.zero		1


	//   ....[164]....
        /*0b24*/ 	.word	0x00004340
        /*0b28*/ 	.word	0x00000000
        /*0b2c*/ 	.word	0x00000000
        /*0b30*/ 	.short	0x0101
        /*0b32*/ 	.byte	0xff
	.zero		1


	//   ....[165]....
        /*0b34*/ 	.word	0x000043d0
        /*0b38*/ 	.word	0x000000ff
        /*0b3c*/ 	.word	0x000002e0
        /*0b40*/ 	.short	0x0106
        /*0b42*/ 	.byte	0x05
	.zero		1


	//   ....[166]....
        /*0b44*/ 	.word	0x000043f0
        /*0b48*/ 	.word	0x000000ff
        /*0b4c*/ 	.word	0x000002e0
        /*0b50*/ 	.short	0x010a
        /*0b52*/ 	.byte	0x05
	.zero		1


	//   ....[167]....
        /*0b54*/ 	.word	0x00004480
        /*0b58*/ 	.word	0x000000ff
        /*0b5c*/ 	.word	0x000002e0
        /*0b60*/ 	.short	0x0106
        /*0b62*/ 	.byte	0x04
	.zero		1


	//   ....[168]....
        /*0b64*/ 	.word	0x000044c0
        /*0b68*/ 	.word	0x00000000
        /*0b6c*/ 	.word	0x000002e0
        /*0b70*/ 	.short	0x010a
        /*0b72*/ 	.byte	0xff
	.zero		1


	//   ....[169]....
        /*0b74*/ 	.word	0x000049a0
        /*0b78*/ 	.word	0x00000000
        /*0b7c*/ 	.word	0x000002d0
        /*0b80*/ 	.short	0x010a
        /*0b82*/ 	.byte	0xff
	.zero		1


	//   ....[170]....
        /*0b84*/ 	.word	0x00004aa0
        /*0b88*/ 	.word	0x00000003
        /*0b8c*/ 	.word	0x00000000
        /*0b90*/ 	.short	0x0101
        /*0b92*/ 	.byte	0xff
	.zero		1


	//   ....[171]....
        /*0b94*/ 	.word	0x00004ab0
        /*0b98*/ 	.word	0x000000ff
        /*0b9c*/ 	.word	0x00000000
        /*0ba0*/ 	.short	0x010a
        /*0ba2*/ 	.byte	0x04
	.zero		1


	//   ....[172]....
        /*0ba4*/ 	.word	0x00004ad0
        /*0ba8*/ 	.word	0x000000ff
        /*0bac*/ 	.word	0x00000310
        /*0bb0*/ 	.short	0x010a
        /*0bb2*/ 	.byte	0x09
	.zero		1


	//   ....[173]....
        /*0bb4*/ 	.word	0x00004bb0
        /*0bb8*/ 	.word	0x000000ff
        /*0bbc*/ 	.word	0x00000000
        /*0bc0*/ 	.short	0x010a
        /*0bc2*/ 	.byte	0x07
	.zero		1


	//   ....[174]....
        /*0bc4*/ 	.word	0x00004ce0
        /*0bc8*/ 	.word	0x000000ff
        /*0bcc*/ 	.word	0x00000000
        /*0bd0*/ 	.short	0x010a
        /*0bd2*/ 	.byte	0x04
	.zero		1


	//   ....[175]....
        /*0bd4*/ 	.word	0x00004e90
        /*0bd8*/ 	.word	0x000000ff
        /*0bdc*/ 	.word	0x00000000
        /*0be0*/ 	.short	0x010a
        /*0be2*/ 	.byte	0x05
	.zero		1


	//   ....[176]....
        /*0be4*/ 	.word	0x00004f20
        /*0be8*/ 	.word	0x000000ff
        /*0bec*/ 	.word	0x00000000
        /*0bf0*/ 	.short	0x010a
        /*0bf2*/ 	.byte	0x05
	.zero		1


	//   ....[177]....
        /*0bf4*/ 	.word	0x00004fb0
        /*0bf8*/ 	.word	0x000000ff
        /*0bfc*/ 	.word	0x00000000
        /*0c00*/ 	.short	0x010a
        /*0c02*/ 	.byte	0x05
	.zero		1


	//   ....[178]....
        /*0c04*/ 	.word	0x00005040
        /*0c08*/ 	.word	0x000000ff
        /*0c0c*/ 	.word	0x00000000
        /*0c10*/ 	.short	0x010a
        /*0c12*/ 	.byte	0x07
	.zero		1


	//   ....[179]....
        /*0c14*/ 	.word	0x00005480
        /*0c18*/ 	.word	0x00000000
        /*0c1c*/ 	.word	0x000002d0
        /*0c20*/ 	.short	0x010a
        /*0c22*/ 	.byte	0xff
	.zero		1


	//   ....[180]....
        /*0c24*/ 	.word	0x00005570
        /*0c28*/ 	.word	0x00000000
        /*0c2c*/ 	.word	0x00000000
        /*0c30*/ 	.short	0x0101
        /*0c32*/ 	.byte	0xff
	.zero		1


	//   ....[181]....
        /*0c34*/ 	.word	0x00005890
        /*0c38*/ 	.word	0x000000ff
        /*0c3c*/ 	.word	0x000002c8
        /*0c40*/ 	.short	0x010a
        /*0c42*/ 	.byte	0x06
	.zero		1


	//   ....[182]....
        /*0c44*/ 	.word	0x00005a10
        /*0c48*/ 	.word	0x000000ff
        /*0c4c*/ 	.word	0x000002b8
        /*0c50*/ 	.short	0x010a
        /*0c52*/ 	.byte	0x06
	.zero		1


	//   ....[183]....
        /*0c54*/ 	.word	0x00005d40
        /*0c58*/ 	.word	0x000000ff
        /*0c5c*/ 	.word	0x000002b0
        /*0c60*/ 	.short	0x010b
        /*0c62*/ 	.byte	0x06
	.zero		1


	//   ....[184]....
        /*0c64*/ 	.word	0x00005d60
        /*0c68*/ 	.word	0x000000ff
        /*0c6c*/ 	.word	0x00000000
        /*0c70*/ 	.short	0x0101
        /*0c72*/ 	.byte	0x25
	.zero		1


	//   ....[185]....
        /*0c74*/ 	.word	0x00005da0
        /*0c78*/ 	.word	0x00000000
        /*0c7c*/ 	.word	0x000002b8
        /*0c80*/ 	.short	0x010a
        /*0c82*/ 	.byte	0xff
	.zero		1


	//   ....[186]....
        /*0c84*/ 	.word	0x000060a0
        /*0c88*/ 	.word	0x00000000
        /*0c8c*/ 	.word	0x000002d0
        /*0c90*/ 	.short	0x010a
        /*0c92*/ 	.byte	0xff
	.zero		1


	//   ....[187]....
        /*0c94*/ 	.word	0x000061b0
        /*0c98*/ 	.word	0x00000000
        /*0c9c*/ 	.word	0x00000000
        /*0ca0*/ 	.short	0x0101
        /*0ca2*/ 	.byte	0xff
	.zero		1


	//   ....[188]....
        /*0ca4*/ 	.word	0x00006b20
        /*0ca8*/ 	.word	0x000000ff
        /*0cac*/ 	.word	0x000002b0
        /*0cb0*/ 	.short	0x010a
        /*0cb2*/ 	.byte	0x2b
	.zero		1


	//   ....[189]....
        /*0cb4*/ 	.word	0x00006b30
        /*0cb8*/ 	.word	0x0000005c
        /*0cbc*/ 	.word	0x000002f0
        /*0cc0*/ 	.short	0x010a
        /*0cc2*/ 	.byte	0xff
	.zero		1


	//   ....[190]....
        /*0cc4*/ 	.word	0x00006c80
        /*0cc8*/ 	.word	0x000000ff
        /*0ccc*/ 	.word	0x000002b0
        /*0cd0*/ 	.short	0x010a
        /*0cd2*/ 	.byte	0x2b
	.zero		1


	//   ....[191]....
        /*0cd4*/ 	.word	0x00006d60
        /*0cd8*/ 	.word	0x000000ff
        /*0cdc*/ 	.word	0x00000000
        /*0ce0*/ 	.short	0x0101
        /*0ce2*/ 	.byte	0x04
	.zero		1


	//   ....[192]....
        /*0ce4*/ 	.word	0x00006dc0
        /*0ce8*/ 	.word	0x0000005c
        /*0cec*/ 	.word	0x000002f0
        /*0cf0*/ 	.short	0x010a
        /*0cf2*/ 	.byte	0xff
	.zero		1


	//   ....[193]....
        /*0cf4*/ 	.word	0x00007180
        /*0cf8*/ 	.word	0x000000ff
        /*0cfc*/ 	.word	0x00000000
        /*0d00*/ 	.short	0x0101
        /*0d02*/ 	.byte	0x05
	.zero		1


	//   ....[194]....
        /*0d04*/ 	.word	0x00007a10
        /*0d08*/ 	.word	0x00000003
        /*0d0c*/ 	.word	0x00000340
        /*0d10*/ 	.short	0x010a
        /*0d12*/ 	.byte	0xff
	.zero		1


	//   ....[195]....
        /*0d14*/ 	.word	0x00007a70
        /*0d18*/ 	.word	0x00000002
        /*0d1c*/ 	.word	0x00000158
        /*0d20*/ 	.short	0x010a
        /*0d22*/ 	.byte	0xff
	.zero		1


	//   ....[196]....
        /*0d24*/ 	.word	0x00007ad0
        /*0d28*/ 	.word	0x00000002
        /*0d2c*/ 	.word	0x00000158
        /*0d30*/ 	.short	0x010a
        /*0d32*/ 	.byte	0xff
	.zero		1


	//   ....[197]....
        /*0d34*/ 	.word	0x00007b20
        /*0d38*/ 	.word	0x00000002
        /*0d3c*/ 	.word	0x000002d0
        /*0d40*/ 	.short	0x010a
        /*0d42*/ 	.byte	0xff
	.zero		1


	//   ....[198]....
        /*0d44*/ 	.word	0x00007b80
        /*0d48*/ 	.word	0x00000000
        /*0d4c*/ 	.word	0x00000000
        /*0d50*/ 	.short	0x010a
        /*0d52*/ 	.byte	0xff
	.zero		1


	//   ....[199]....
        /*0d54*/ 	.word	0x00007be0
        /*0d58*/ 	.word	0x00000000
        /*0d5c*/ 	.word	0x00000000
        /*0d60*/ 	.short	0x010a
        /*0d62*/ 	.byte	0xff
	.zero		1


	//   ....[200]....
        /*0d64*/ 	.word	0x00007c40
        /*0d68*/ 	.word	0x00000000
        /*0d6c*/ 	.word	0x00000000
        /*0d70*/ 	.short	0x010a
        /*0d72*/ 	.byte	0xff
	.zero		1


	//   ....[201]....
        /*0d74*/ 	.word	0x00007ca0
        /*0d78*/ 	.word	0x00000000
        /*0d7c*/ 	.word	0x00000000
        /*0d80*/ 	.short	0x010a
        /*0d82*/ 	.byte	0xff
	.zero		1


	//   ....[202]....
        /*0d84*/ 	.word	0x00007d00
        /*0d88*/ 	.word	0x00000000
        /*0d8c*/ 	.word	0x00000000
        /*0d90*/ 	.short	0x010a
        /*0d92*/ 	.byte	0xff
	.zero		1


	//   ....[203]....
        /*0d94*/ 	.word	0x00007d60
        /*0d98*/ 	.word	0x00000000
        /*0d9c*/ 	.word	0x00000000
        /*0da0*/ 	.short	0x010a
        /*0da2*/ 	.byte	0xff
	.zero		1


	//   ....[204]....
        /*0da4*/ 	.word	0x00007dc0
        /*0da8*/ 	.word	0x00000000
        /*0dac*/ 	.word	0x00000000
        /*0db0*/ 	.short	0x010a
        /*0db2*/ 	.byte	0xff
	.zero		1


	//   ....[205]....
        /*0db4*/ 	.word	0x00007e20
        /*0db8*/ 	.word	0x00000000
        /*0dbc*/ 	.word	0x00000000
        /*0dc0*/ 	.short	0x010a
        /*0dc2*/ 	.byte	0xff
	.zero		1


	//   ....[206]....
        /*0dc4*/ 	.word	0x00007e80
        /*0dc8*/ 	.word	0x00000000
        /*0dcc*/ 	.word	0x00000000
        /*0dd0*/ 	.short	0x010a
        /*0dd2*/ 	.byte	0xff
	.zero		1


	//   ....[207]....
        /*0dd4*/ 	.word	0x00007ee0
        /*0dd8*/ 	.word	0x00000000
        /*0ddc*/ 	.word	0x00000000
        /*0de0*/ 	.short	0x010a
        /*0de2*/ 	.byte	0xff
	.zero		1


	//   ....[208]....
        /*0de4*/ 	.word	0x00007f40
        /*0de8*/ 	.word	0x00000000
        /*0dec*/ 	.word	0x00000000
        /*0df0*/ 	.short	0x010a
        /*0df2*/ 	.byte	0xff
	.zero		1


	//   ....[209]....
        /*0df4*/ 	.word	0x00007fa0
        /*0df8*/ 	.word	0x00000000
        /*0dfc*/ 	.word	0x00000000
        /*0e00*/ 	.short	0x010a
        /*0e02*/ 	.byte	0xff
	.zero		1


	//   ....[210]....
        /*0e04*/ 	.word	0x00008000
        /*0e08*/ 	.word	0x00000000
        /*0e0c*/ 	.word	0x00000000
        /*0e10*/ 	.short	0x010a
        /*0e12*/ 	.byte	0xff
	.zero		1


	//   ....[211]....
        /*0e14*/ 	.word	0x00008060
        /*0e18*/ 	.word	0x00000000
        /*0e1c*/ 	.word	0x00000000
        /*0e20*/ 	.short	0x010a
        /*0e22*/ 	.byte	0xff
	.zero		1


	//   ....[212]....
        /*0e24*/ 	.word	0x000080c0
        /*0e28*/ 	.word	0x00000000
        /*0e2c*/ 	.word	0x00000000
        /*0e30*/ 	.short	0x010a
        /*0e32*/ 	.byte	0xff
	.zero		1


	//   ....[213]....
        /*0e34*/ 	.word	0x00008120
        /*0e38*/ 	.word	0x00000000
        /*0e3c*/ 	.word	0x00000000
        /*0e40*/ 	.short	0x010a
        /*0e42*/ 	.byte	0xff
	.zero		1


	//   ....[214]....
        /*0e44*/ 	.word	0x00008180
        /*0e48*/ 	.word	0x00000000
        /*0e4c*/ 	.word	0x00000000
        /*0e50*/ 	.short	0x010a
        /*0e52*/ 	.byte	0xff
	.zero		1


	//   ....[215]....
        /*0e54*/ 	.word	0x000081e0
        /*0e58*/ 	.word	0x00000000
        /*0e5c*/ 	.word	0x00000000
        /*0e60*/ 	.short	0x010a
        /*0e62*/ 	.byte	0xff
	.zero		1


	//   ....[216]....
        /*0e64*/ 	.word	0x00008240
        /*0e68*/ 	.word	0x00000000
        /*0e6c*/ 	.word	0x00000000
        /*0e70*/ 	.short	0x010a
        /*0e72*/ 	.byte	0xff
	.zero		1


	//   ....[217]....
        /*0e74*/ 	.word	0x000082a0
        /*0e78*/ 	.word	0x00000000
        /*0e7c*/ 	.word	0x00000000
        /*0e80*/ 	.short	0x010a
        /*0e82*/ 	.byte	0xff
	.zero		1


	//   ....[218]....
        /*0e84*/ 	.word	0x00008300
        /*0e88*/ 	.word	0x00000000
        /*0e8c*/ 	.word	0x00000000
        /*0e90*/ 	.short	0x010a
        /*0e92*/ 	.byte	0xff
	.zero		1


	//   ....[219]....
        /*0e94*/ 	.word	0x00008360
        /*0e98*/ 	.word	0x00000000
        /*0e9c*/ 	.word	0x00000000
        /*0ea0*/ 	.short	0x010a
        /*0ea2*/ 	.byte	0xff
	.zero		1


	//   ....[220]....
        /*0ea4*/ 	.word	0x000083c0
        /*0ea8*/ 	.word	0x00000000
        /*0eac*/ 	.word	0x00000000
        /*0eb0*/ 	.short	0x010a
        /*0eb2*/ 	.byte	0xff
	.zero		1


	//   ....[221]....
        /*0eb4*/ 	.word	0x00008420
        /*0eb8*/ 	.word	0x00000000
        /*0ebc*/ 	.word	0x00000000
        /*0ec0*/ 	.short	0x010a
        /*0ec2*/ 	.byte	0xff
	.zero		1


	//   ....[222]....
        /*0ec4*/ 	.word	0x00008480
        /*0ec8*/ 	.word	0x00000000
        /*0ecc*/ 	.word	0x00000000
        /*0ed0*/ 	.short	0x010a
        /*0ed2*/ 	.byte	0xff
	.zero		1


	//   ....[223]....
        /*0ed4*/ 	.word	0x000084e0
        /*0ed8*/ 	.word	0x00000000
        /*0edc*/ 	.word	0x00000000
        /*0ee0*/ 	.short	0x010a
        /*0ee2*/ 	.byte	0xff
	.zero		1


	//   ....[224]....
        /*0ee4*/ 	.word	0x00008540
        /*0ee8*/ 	.word	0x00000000
        /*0eec*/ 	.word	0x00000000
        /*0ef0*/ 	.short	0x010a
        /*0ef2*/ 	.byte	0xff
	.zero		1


	//   ....[225]....
        /*0ef4*/ 	.word	0x000085a0
        /*0ef8*/ 	.word	0x00000000
        /*0efc*/ 	.word	0x00000000
        /*0f00*/ 	.short	0x010a
        /*0f02*/ 	.byte	0xff
	.zero		1


	//   ....[226]....
        /*0f04*/ 	.word	0x00008600
        /*0f08*/ 	.word	0x00000000
        /*0f0c*/ 	.word	0x00000000
        /*0f10*/ 	.short	0x010a
        /*0f12*/ 	.byte	0xff
	.zero		1


	//   ....[227]....
        /*0f14*/ 	.word	0x00008660
        /*0f18*/ 	.word	0x00000000
        /*0f1c*/ 	.word	0x00000000
        /*0f20*/ 	.short	0x010a
        /*0f22*/ 	.byte	0xff
	.zero		1


	//   ....[228]....
        /*0f24*/ 	.word	0x000086c0
        /*0f28*/ 	.word	0x00000000
        /*0f2c*/ 	.word	0x00000000
        /*0f30*/ 	.short	0x010a
        /*0f32*/ 	.byte	0xff
	.zero		1


	//   ....[229]....
        /*0f34*/ 	.word	0x00008720
        /*0f38*/ 	.word	0x00000000
        /*0f3c*/ 	.word	0x00000000
        /*0f40*/ 	.short	0x010a
        /*0f42*/ 	.byte	0xff
	.zero		1


	//   ....[230]....
        /*0f44*/ 	.word	0x00008780
        /*0f48*/ 	.word	0x00000000
        /*0f4c*/ 	.word	0x00000000
        /*0f50*/ 	.short	0x010a
        /*0f52*/ 	.byte	0xff
	.zero		1


	//   ....[231]....
        /*0f54*/ 	.word	0x000087e0
        /*0f58*/ 	.word	0x00000000
        /*0f5c*/ 	.word	0x00000000
        /*0f60*/ 	.short	0x010a
        /*0f62*/ 	.byte	0xff
	.zero		1


	//   ....[232]....
        /*0f64*/ 	.word	0x00008840
        /*0f68*/ 	.word	0x00000000
        /*0f6c*/ 	.word	0x00000000
        /*0f70*/ 	.short	0x010a
        /*0f72*/ 	.byte	0xff
	.zero		1


	//   ....[233]....
        /*0f74*/ 	.word	0x000088a0
        /*0f78*/ 	.word	0x00000000
        /*0f7c*/ 	.word	0x00000000
        /*0f80*/ 	.short	0x010a
        /*0f82*/ 	.byte	0xff
	.zero		1


	//   ....[234]....
        /*0f84*/ 	.word	0x00008900
        /*0f88*/ 	.word	0x00000000
        /*0f8c*/ 	.word	0x00000000
        /*0f90*/ 	.short	0x010a
        /*0f92*/ 	.byte	0xff
	.zero		1


	//   ....[235]....
        /*0f94*/ 	.word	0x00008960
        /*0f98*/ 	.word	0x00000000
        /*0f9c*/ 	.word	0x00000000
        /*0fa0*/ 	.short	0x010a
        /*0fa2*/ 	.byte	0xff
	.zero		1


	//   ....[236]....
        /*0fa4*/ 	.word	0x000089c0
        /*0fa8*/ 	.word	0x00000000
        /*0fac*/ 	.word	0x00000000
        /*0fb0*/ 	.short	0x010a
        /*0fb2*/ 	.byte	0xff
	.zero		1


	//   ....[237]....
        /*0fb4*/ 	.word	0x00008a20
        /*0fb8*/ 	.word	0x00000000
        /*0fbc*/ 	.word	0x00000000
        /*0fc0*/ 	.short	0x010a
        /*0fc2*/ 	.byte	0xff
	.zero		1


	//   ....[238]....
        /*0fc4*/ 	.word	0x00008a80
        /*0fc8*/ 	.word	0x00000000
        /*0fcc*/ 	.word	0x00000000
        /*0fd0*/ 	.short	0x010a
        /*0fd2*/ 	.byte	0xff
	.zero		1


	//   ....[239]....
        /*0fd4*/ 	.word	0x00008ae0
        /*0fd8*/ 	.word	0x00000000
        /*0fdc*/ 	.word	0x00000000
        /*0fe0*/ 	.short	0x010a
        /*0fe2*/ 	.byte	0xff
	.zero		1


	//   ....[240]....
        /*0fe4*/ 	.word	0x00008b30
        /*0fe8*/ 	.word	0x00000000
        /*0fec*/ 	.word	0x00000330
        /*0ff0*/ 	.short	0x010a
        /*0ff2*/ 	.byte	0xff
	.zero		1


	//   ....[241]....
        /*0ff4*/ 	.word	0x00008b90
        /*0ff8*/ 	.word	0x00000000
        /*0ffc*/ 	.word	0x000002e0
        /*1000*/ 	.short	0x010a
        /*1002*/ 	.byte	0xff
	.zero		1


	//   ....[242]....
        /*1004*/ 	.word	0x00008be0
        /*1008*/ 	.word	0x00000000
        /*100c*/ 	.word	0x000002d0
        /*1010*/ 	.short	0x010a
        /*1012*/ 	.byte	0xff
	.zero		1


	//   ....[243]....
        /*1014*/ 	.word	0x00008c40
        /*1018*/ 	.word	0x00000000
        /*101c*/ 	.word	0x000002e0
        /*1020*/ 	.short	0x010a
        /*1022*/ 	.byte	0xff
	.zero		1


	//   ....[244]....
        /*1024*/ 	.word	0x00008c90
        /*1028*/ 	.word	0x00000000
        /*102c*/ 	.word	0x000002d0
        /*1030*/ 	.short	0x010a
        /*1032*/ 	.byte	0xff
	.zero		1


	//   ....[245]....
        /*1034*/ 	.word	0x00008cf0
        /*1038*/ 	.word	0x00000003
        /*103c*/ 	.word	0x00000310
        /*1040*/ 	.short	0x010a
        /*1042*/ 	.byte	0xff
	.zero		1


	//   ....[246]....
        /*1044*/ 	.word	0x00008d50
        /*1048*/ 	.word	0x00000000
        /*104c*/ 	.word	0x00000000
        /*1050*/ 	.short	0x010a
        /*1052*/ 	.byte	0xff
	.zero		1


	//   ....[247]....
        /*1054*/ 	.word	0x00008db0
        /*1058*/ 	.word	0x00000000
        /*105c*/ 	.word	0x00000000
        /*1060*/ 	.short	0x010a
        /*1062*/ 	.byte	0xff
	.zero		1


	//   ....[248]....
        /*1064*/ 	.word	0x00008e10
        /*1068*/ 	.word	0x00000000
        /*106c*/ 	.word	0x00000000
        /*1070*/ 	.short	0x010a
        /*1072*/ 	.byte	0xff
	.zero		1


	//   ....[249]....
        /*1074*/ 	.word	0x00008e70
        /*1078*/ 	.word	0x00000000
        /*107c*/ 	.word	0x00000000
        /*1080*/ 	.short	0x010a
        /*1082*/ 	.byte	0xff
	.zero		1


	//   ....[250]....
        /*1084*/ 	.word	0x00008ed0
        /*1088*/ 	.word	0x00000000
        /*108c*/ 	.word	0x00000000
        /*1090*/ 	.short	0x010a
        /*1092*/ 	.byte	0xff
	.zero		1


	//   ....[251]....
        /*1094*/ 	.word	0x00008f20
        /*1098*/ 	.word	0x00000000
        /*109c*/ 	.word	0x000002d0
        /*10a0*/ 	.short	0x010a
        /*10a2*/ 	.byte	0xff
	.zero		1


	//   ....[252]....
        /*10a4*/ 	.word	0x00008f80
        /*10a8*/ 	.word	0x00000000
        /*10ac*/ 	.word	0x000002c8
        /*10b0*/ 	.short	0x010a
        /*10b2*/ 	.byte	0xff
	.zero		1


	//   ....[253]....
        /*10b4*/ 	.word	0x00008fe0
        /*10b8*/ 	.word	0x00000003
        /*10bc*/ 	.word	0x000002b8
        /*10c0*/ 	.short	0x010a
        /*10c2*/ 	.byte	0xff
	.zero		1


	//   ....[254]....
        /*10c4*/ 	.word	0x00009030
        /*10c8*/ 	.word	0x00000000
        /*10cc*/ 	.word	0x000002d0
        /*10d0*/ 	.short	0x010a
        /*10d2*/ 	.byte	0xff
	.zero		1


	//   ....[255]....
        /*10d4*/ 	.word	0x00009090
        /*10d8*/ 	.word	0x00000000
        /*10dc*/ 	.word	0x000002b0
        /*10e0*/ 	.short	0x010a
        /*10e2*/ 	.byte	0xff
	.zero		1


	//   ....[0]....
        /*10e4*/ 	.word	0x000090e0
        /*10e8*/ 	.word	0x0000005c
        /*10ec*/ 	.word	0x000002f0
        /*10f0*/ 	.short	0x010a
        /*10f2*/ 	.byte	0xff
	.zero		1


	//----- nvinfo : EIATTR_NUM_MBARRIERS
	.align		4
.L_47:
        /*10f4*/ 	.byte	0x03, 0x38
        /*10f6*/ 	.short	0x006a


	//----- nvinfo : EIATTR_EXIT_INSTR_OFFSETS
	.align		4
        /*10f8*/ 	.byte	0x04, 0x1c
        /*10fa*/ 	.short	(.L_49 - .L_48)


	//   ....[0]....
.L_48:
        /*10fc*/ 	.word	0x00003fa0


	//   ....[1]....
        /*1100*/ 	.word	0x00004490


	//   ....[2]....
        /*1104*/ 	.word	0x000044f0


	//   ....[3]....
        /*1108*/ 	.word	0x000052a0


	//   ....[4]....
        /*110c*/ 	.word	0x00005dd0


	//   ....[5]....
        /*1110*/ 	.word	0x00005e10


	//   ....[6]....
        /*1114*/ 	.word	0x00007a00


	//----- nvinfo : EIATTR_MAX_THREADS
	.align		4
.L_49:
        /*1118*/ 	.byte	0x04, 0x05
        /*111a*/ 	.short	(.L_51 - .L_50)
.L_50:
        /*111c*/ 	.word	0x00000100
        /*1120*/ 	.word	0x00000001
        /*1124*/ 	.word	0x00000001


	//----- nvinfo : EIATTR_CRS_STACK_SIZE
	.align		4
.L_51:
        /*1128*/ 	.byte	0x04, 0x1e
        /*112a*/ 	.short	(.L_53 - .L_52)
.L_52:
        /*112c*/ 	.word	0x00000000


	//----- nvinfo : EIATTR_CBANK_PARAM_SIZE
	.align		4
.L_53:
        /*1130*/ 	.byte	0x03, 0x19
        /*1132*/ 	.short	0x0800


	//----- nvinfo : EIATTR_PARAM_CBANK
	.align		4
        /*1134*/ 	.byte	0x04, 0x0a
        /*1136*/ 	.short	(.L_55 - .L_54)
	.align		4
.L_54:
        /*1138*/ 	.word	index@(.nv.constant0._ZN7cutlass13device_kernelINS_4gemm6kernel13GemmUniversalIN4cute5tupleIJiiiiEEENS1_10collective13CollectiveMmaINS1_35MainloopSm100TmaUmmaWarpSpecializedILi43ELi2ELi4ENS5_IJNS4_1CILi1EEESB_SB_EEEEENS5_IJNSA_ILi128EEENSA_ILi32EEESF_EEENS_12float_e4m3_tENS5_IJlSB_lEEESH_SI_NS4_8TiledMMAINS4_8MMA_AtomIJNS4_10MMA_TraitsINS4_19SM100_MMA_F8F6F4_SSEJSH_SH_fSE_SF_NS4_17integral_constantINS4_4UMMA5MajorELSP_0EEESQ_NSN_INSO_7ScaleInELSR_0EEESS_EEEEEENS4_6LayoutISC_NS5_IJNSA_ILi0EEESW_SW_EEEEENS5_IJNS4_10UnderscoreESZ_SZ_EEEEENS4_13SM90_TMA_LOADENS4_14ComposedLayoutINS4_7SwizzleILi1ELi4ELi3EEENS4_18smem_ptr_flag_bitsILi8EEENSV_INS5_IJNSA_ILi8EEESF_EEENS5_IJSF_SB_EEEEEEEvNS4_8identityES12_S1C_vS1D_EENS_8epilogue10collective18CollectiveEpilogueINS1F_23Sm100TmaWarpSpecializedILi1ELi1ELi32ELb0ELb0EEEJSG_NS5_IJNSV_ISE_SB_EENSV_ISF_SB_EEEEESH_SI_SH_SI_NS1F_6fusion15FusionCallbacksIS1J_NS1N_17LinearCombinationISH_fSH_fLNS_15FloatRoundStyleE2EEESG_S1M_JEEENS4_5SM1004TMEM4LOAD26SM100_TMEM_LOAD_32dp32b32xES12_S1C_NS4_39AutoVectorizingCopyWithAssumedAlignmentILi128EEENS4_14SM90_TMA_STOREES1C_S1Y_S1Y_EEEvvEEEEvNT_6ParamsE)
        /*113c*/ 	.short	0x0380
        /*113e*/ 	.short	0x0800


	//----- nvinfo : EIATTR_SW_WAR
	.align		4
.L_55:
        /*1140*/ 	.byte	0x04, 0x36
        /*1142*/ 	.short	(.L_57 - .L_56)
.L_56:
        /*1144*/ 	.word	0x00000008
.L_57:


//--------------------- .nv.callgraph             --------------------------
	.section	.nv.callgraph,"",@"SHT_CUDA_CALLGRAPH"
	.align	4
	.sectionentsize	8
	.align		4
        /*0000*/ 	.word	0x00000000
	.align		4
        /*0004*/ 	.word	0xffffffff
	.align		4
        /*0008*/ 	.word	index@(_ZN7cutlass13device_kernelINS_4gemm6kernel13GemmUniversalIN4cute5tupleIJiiiiEEENS1_10collective13CollectiveMmaINS1_35MainloopSm100TmaUmmaWarpSpecializedILi43ELi2ELi4ENS5_IJNS4_1CILi1EEESB_SB_EEEEENS5_IJNSA_ILi128EEENSA_ILi32EEESF_EEENS_12float_e4m3_tENS5_IJlSB_lEEESH_SI_NS4_8TiledMMAINS4_8MMA_AtomIJNS4_10MMA_TraitsINS4_19SM100_MMA_F8F6F4_SSEJSH_SH_fSE_SF_NS4_17integral_constantINS4_4UMMA5MajorELSP_0EEESQ_NSN_INSO_7ScaleInELSR_0EEESS_EEEEEENS4_6LayoutISC_NS5_IJNSA_ILi0EEESW_SW_EEEEENS5_IJNS4_10UnderscoreESZ_SZ_EEEEENS4_13SM90_TMA_LOADENS4_14ComposedLayoutINS4_7SwizzleILi1ELi4ELi3EEENS4_18smem_ptr_flag_bitsILi8EEENSV_INS5_IJNSA_ILi8EEESF_EEENS5_IJSF_SB_EEEEEEEvNS4_8identityES12_S1C_vS1D_EENS_8epilogue10collective18CollectiveEpilogueINS1F_23Sm100TmaWarpSpecializedILi1ELi1ELi32ELb0ELb0EEEJSG_NS5_IJNSV_ISE_SB_EENSV_ISF_SB_EEEEESH_SI_SH_SI_NS1F_6fusion15FusionCallbacksIS1J_NS1N_17LinearCombinationISH_fSH_fLNS_15FloatRoundStyleE2EEESG_S1M_JEEENS4_5SM1004TMEM4LOAD26SM100_TMEM_LOAD_32dp32b32xES12_S1C_NS4_39AutoVectorizingCopyWithAssumedAlignmentILi128EEENS4_14SM90_TMA_STOREES1C_S1Y_S1Y_EEEvvEEEEvNT_6ParamsE)
	.align		4
        /*000c*/ 	.word	index@(__assertfail)
	.align		4
        /*0010*/ 	.word	0x00000000
	.align		4
        /*0014*/ 	.word	0xfffffffe
	.align		4
        /*0018*/ 	.word	0x00000000
	.align		4
        /*001c*/ 	.word	0xfffffffd
	.align		4
        /*0020*/ 	.word	0x00000000
	.align		4
        /*0024*/ 	.word	0xfffffffc


//--------------------- .nv.constant4             --------------------------
	.section	.nv.constant4,"a",@progbits
	.align	8
	.align		8
.nv.constant4:
        /*0000*/ 	.dword	__assertfail
	.align		8
        /*0008*/ 	.dword	__unnamed_1
	.align		8
        /*0010*/ 	.dword	__unnamed_2
	.align		8
        /*0018*/ 	.dword	_ZN40_INTERNAL_49dd240f_4_k_cu_802ad806_155174cuda3std3__45__cpo5beginE
	.align		8
        /*0020*/ 	.dword	_ZN40_INTERNAL_49dd240f_4_k_cu_802ad806_155174cuda3std3__45__cpo3endE
	.align		8
        /*0028*/ 	.dword	_ZN40_INTERNAL_49dd240f_4_k_cu_802ad806_155174cuda3std3__45__cpo6cbeginE
	.align		8
        /*0030*/ 	.dword	_ZN40_INTERNAL_49dd240f_4_k_cu_802ad806_155174cuda3std3__45__cpo4cendE
	.align		8
        /*0038*/ 	.dword	_ZN40_INTERNAL_49dd240f_4_k_cu_802ad806_155174cuda3std3__442_GLOBAL__N__49dd240f_4_k_cu_802ad806_155176ignoreE
	.align		8
        /*0040*/ 	.dword	_ZN40_INTERNAL_49dd240f_4_k_cu_802ad806_155174cuda3std3__419piecewise_constructE
	.align		8
        /*0048*/ 	.dword	_ZN40_INTERNAL_49dd240f_4_k_cu_802ad806_155174cuda3std3__48in_placeE
	.align		8
        /*0050*/ 	.dword	_ZN40_INTERNAL_49dd240f_4_k_cu_802ad806_155174cuda3std6ranges3__45__cpo4swapE
	.align		8
        /*0058*/ 	.dword	_ZN40_INTERNAL_49dd240f_4_k_cu_802ad806_155174cuda3std6ranges3__45__cpo9iter_moveE
	.align		8
        /*0060*/ 	.dword	_ZN40_INTERNAL_49dd240f_4_k_cu_802ad806_155174cute7productE
	.align		8
        /*0068*/ 	.dword	_ZN40_INTERNAL_49dd240f_4_k_cu_802ad806_155174cute1_E
	.align		8
        /*0070*/ 	.dword	$str$25
	.align		8
        /*0078*/ 	.dword	$str$26
	.align		8
        /*0080*/ 	.dword	$str$27
	.align		8
        /*0088*/ 	.dword	$str$28


//--------------------- .text._ZN7cutlass13device_kernelINS_4gemm6kernel13GemmUniversalIN4cute5tupleIJiiiiEEENS1_10collective13CollectiveMmaINS1_35MainloopSm100TmaUmmaWarpSpecializedILi43ELi2ELi4ENS5_IJNS4_1CILi1EEESB_SB_EEEEENS5_IJNSA_ILi128EEENSA_ILi32EEESF_EEENS_12float_e4m3_tENS5_IJlSB_lEEESH_SI_NS4_8TiledMMAINS4_8MMA_AtomIJNS4_10MMA_TraitsINS4_19SM100_MMA_F8F6F4_SSEJSH_SH_fSE_SF_NS4_17integral_constantINS4_4UMMA5MajorELSP_0EEESQ_NSN_INSO_7ScaleInELSR_0EEESS_EEEEEENS4_6LayoutISC_NS5_IJNSA_ILi0EEESW_SW_EEEEENS5_IJNS4_10UnderscoreESZ_SZ_EEEEENS4_13SM90_TMA_LOADENS4_14ComposedLayoutINS4_7SwizzleILi1ELi4ELi3EEENS4_18smem_ptr_flag_bitsILi8EEENSV_INS5_IJNSA_ILi8EEESF_EEENS5_IJSF_SB_EEEEEEEvNS4_8identityES12_S1C_vS1D_EENS_8epilogue10collective18CollectiveEpilogueINS1F_23Sm100TmaWarpSpecializedILi1ELi1ELi32ELb0ELb0EEEJSG_NS5_IJNSV_ISE_SB_EENSV_ISF_SB_EEEEESH_SI_SH_SI_NS1F_6fusion15FusionCallbacksIS1J_NS1N_17LinearCombinationISH_fSH_fLNS_15FloatRoundStyleE2EEESG_S1M_JEEENS4_5SM1004TMEM4LOAD26SM100_TMEM_LOAD_32dp32b32xES12_S1C_NS4_39AutoVectorizingCopyWithAssumedAlignmentILi128EEENS4_14SM90_TMA_STOREES1C_S1Y_S1Y_EEEvvEEEEvNT_6ParamsE --------------------------
	.section	.text._ZN7cutlass13device_kernelINS_4gemm6kernel13GemmUniversalIN4cute5tupleIJiiiiEEENS1_10collective13CollectiveMmaINS1_35MainloopSm100TmaUmmaWarpSpecializedILi43ELi2ELi4ENS5_IJNS4_1CILi1EEESB_SB_EEEEENS5_IJNSA_ILi128EEENSA_ILi32EEESF_EEENS_12float_e4m3_tENS5_IJlSB_lEEESH_SI_NS4_8TiledMMAINS4_8MMA_AtomIJNS4_10MMA_TraitsINS4_19SM100_MMA_F8F6F4_SSEJSH_SH_fSE_SF_NS4_17integral_constantINS4_4UMMA5MajorELSP_0EEESQ_NSN_INSO_7ScaleInELSR_0EEESS_EEEEEENS4_6LayoutISC_NS5_IJNSA_ILi0EEESW_SW_EEEEENS5_IJNS4_10UnderscoreESZ_SZ_EEEEENS4_13SM90_TMA_LOADENS4_14ComposedLayoutINS4_7SwizzleILi1ELi4ELi3EEENS4_18smem_ptr_flag_bitsILi8EEENSV_INS5_IJNSA_ILi8EEESF_EEENS5_IJSF_SB_EEEEEEEvNS4_8identityES12_S1C_vS1D_EENS_8epilogue10collective18CollectiveEpilogueINS1F_23Sm100TmaWarpSpecializedILi1ELi1ELi32ELb0ELb0EEEJSG_NS5_IJNSV_ISE_SB_EENSV_ISF_SB_EEEEESH_SI_SH_SI_NS1F_6fusion15FusionCallbacksIS1J_NS1N_17LinearCombinationISH_fSH_fLNS_15FloatRoundStyleE2EEESG_S1M_JEEENS4_5SM1004TMEM4LOAD26SM100_TMEM_LOAD_32dp32b32xES12_S1C_NS4_39AutoVectorizingCopyWithAssumedAlignmentILi128EEENS4_14SM90_TMA_STOREES1C_S1Y_S1Y_EEEvvEEEEvNT_6ParamsE,"ax",@progbits
	.align	128
.text._ZN7cutlass13device_kernelINS_4gemm6kernel13GemmUniversalIN4cute5tupleIJiiiiEEENS1_10collective13CollectiveMmaINS1_35MainloopSm100TmaUmmaWarpSpecializedILi43ELi2ELi4ENS5_IJNS4_1CILi1EEESB_SB_EEEEENS5_IJNSA_ILi128EEENSA_ILi32EEESF_EEENS_12float_e4m3_tENS5_IJlSB_lEEESH_SI_NS4_8TiledMMAINS4_8MMA_AtomIJNS4_10MMA_TraitsINS4_19SM100_MMA_F8F6F4_SSEJSH_SH_fSE_SF_NS4_17integral_constantINS4_4UMMA5MajorELSP_0EEESQ_NSN_INSO_7ScaleInELSR_0EEESS_EEEEEENS4_6LayoutISC_NS5_IJNSA_ILi0EEESW_SW_EEEEENS5_IJNS4_10UnderscoreESZ_SZ_EEEEENS4_13SM90_TMA_LOADENS4_14ComposedLayoutINS4_7SwizzleILi1ELi4ELi3EEENS4_18smem_ptr_flag_bitsILi8EEENSV_INS5_IJNSA_ILi8EEESF_EEENS5_IJSF_SB_EEEEEEEvNS4_8identityES12_S1C_vS1D_EENS_8epilogue10collective18CollectiveEpilogueINS1F_23Sm100TmaWarpSpecializedILi1ELi1ELi32ELb0ELb0EEEJSG_NS5_IJNSV_ISE_SB_EENSV_ISF_SB_EEEEESH_SI_SH_SI_NS1F_6fusion15FusionCallbacksIS1J_NS1N_17LinearCombinationISH_fSH_fLNS_15FloatRoundStyleE2EEESG_S1M_JEEENS4_5SM1004TMEM4LOAD26SM100_TMEM_LOAD_32dp32b32xES12_S1C_NS4_39AutoVectorizingCopyWithAssumedAlignmentILi128EEENS4_14SM90_TMA_STOREES1C_S1Y_S1Y_EEEvvEEEEvNT_6ParamsE:
        .type           _ZN7cutlass13device_kernelINS_4gemm6kernel13GemmUniversalIN4cute5tupleIJiiiiEEENS1_10collective13CollectiveMmaINS1_35MainloopSm100TmaUmmaWarpSpecializedILi43ELi2ELi4ENS5_IJNS4_1CILi1EEESB_SB_EEEEENS5_IJNSA_ILi128EEENSA_ILi32EEESF_EEENS_12float_e4m3_tENS5_IJlSB_lEEESH_SI_NS4_8TiledMMAINS4_8MMA_AtomIJNS4_10MMA_TraitsINS4_19SM100_MMA_F8F6F4_SSEJSH_SH_fSE_SF_NS4_17integral_constantINS4_4UMMA5MajorELSP_0EEESQ_NSN_INSO_7ScaleInELSR_0EEESS_EEEEEENS4_6LayoutISC_NS5_IJNSA_ILi0EEESW_SW_EEEEENS5_IJNS4_10UnderscoreESZ_SZ_EEEEENS4_13SM90_TMA_LOADENS4_14ComposedLayoutINS4_7SwizzleILi1ELi4ELi3EEENS4_18smem_ptr_flag_bitsILi8EEENSV_INS5_IJNSA_ILi8EEESF_EEENS5_IJSF_SB_EEEEEEEvNS4_8identityES12_S1C_vS1D_EENS_8epilogue10collective18CollectiveEpilogueINS1F_23Sm100TmaWarpSpecializedILi1ELi1ELi32ELb0ELb0EEEJSG_NS5_IJNSV_ISE_SB_EENSV_ISF_SB_EEEEESH_SI_SH_SI_NS1F_6fusion15FusionCallbacksIS1J_NS1N_17LinearCombinationISH_fSH_fLNS_15FloatRoundStyleE2EEESG_S1M_JEEENS4_5SM1004TMEM4LOAD26SM100_TMEM_LOAD_32dp32b32xES12_S1C_NS4_39AutoVectorizingCopyWithAssumedAlignmentILi128EEENS4_14SM90_TMA_STOREES1C_S1Y_S1Y_EEEvvEEEEvNT_6ParamsE,@function
        .size           _ZN7cutlass13device_kernelINS_4gemm6kernel13GemmUniversalIN4cute5tupleIJiiiiEEENS1_10collective13CollectiveMmaINS1_35MainloopSm100TmaUmmaWarpSpecializedILi43ELi2ELi4ENS5_IJNS4_1CILi1EEESB_SB_EEEEENS5_IJNSA_ILi128EEENSA_ILi32EEESF_EEENS_12float_e4m3_tENS5_IJlSB_lEEESH_SI_NS4_8TiledMMAINS4_8MMA_AtomIJNS4_10MMA_TraitsINS4_19SM100_MMA_F8F6F4_SSEJSH_SH_fSE_SF_NS4_17integral_constantINS4_4UMMA5MajorELSP_0EEESQ_NSN_INSO_7ScaleInELSR_0EEESS_EEEEEENS4_6LayoutISC_NS5_IJNSA_ILi0EEESW_SW_EEEEENS5_IJNS4_10UnderscoreESZ_SZ_EEEEENS4_13SM90_TMA_LOADENS4_14ComposedLayoutINS4_7SwizzleILi1ELi4ELi3EEENS4_18smem_ptr_flag_bitsILi8EEENSV_INS5_IJNSA_ILi8EEESF_EEENS5_IJSF_SB_EEEEEEEvNS4_8identityES12_S1C_vS1D_EENS_8epilogue10collective18CollectiveEpilogueINS1F_23Sm100TmaWarpSpecializedILi1ELi1ELi32ELb0ELb0EEEJSG_NS5_IJNSV_ISE_SB_EENSV_ISF_SB_EEEEESH_SI_SH_SI_NS1F_6fusion15FusionCallbacksIS1J_NS1N_17LinearCombinationISH_fSH_fLNS_15FloatRoundStyleE2EEESG_S1M_JEEENS4_5SM1004TMEM4LOAD26SM100_TMEM_LOAD_32dp32b32xES12_S1C_NS4_39AutoVectorizingCopyWithAssumedAlignmentILi128EEENS4_14SM90_TMA_STOREES1C_S1Y_S1Y_EEEvvEEEEvNT_6ParamsE,(.L_x_246 - _ZN7cutlass13device_kernelINS_4gemm6kernel13GemmUniversalIN4cute5tupleIJiiiiEEENS1_10collective13CollectiveMmaINS1_35MainloopSm100TmaUmmaWarpSpecializedILi43ELi2ELi4ENS5_IJNS4_1CILi1EEESB_SB_EEEEENS5_IJNSA_ILi128EEENSA_ILi32EEESF_EEENS_12float_e4m3_tENS5_IJlSB_lEEESH_SI_NS4_8TiledMMAINS4_8MMA_AtomIJNS4_10MMA_TraitsINS4_19SM100_MMA_F8F6F4_SSEJSH_SH_fSE_SF_NS4_17integral_constantINS4_4UMMA5MajorELSP_0EEESQ_NSN_INSO_7ScaleInELSR_0EEESS_EEEEEENS4_6LayoutISC_NS5_IJNSA_ILi0EEESW_SW_EEEEENS5_IJNS4_10UnderscoreESZ_SZ_EEEEENS4_13SM90_TMA_LOADENS4_14ComposedLayoutINS4_7SwizzleILi1ELi4ELi3EEENS4_18smem_ptr_flag_bitsILi8EEENSV_INS5_IJNSA_ILi8EEESF_EEENS5_IJSF_SB_EEEEEEEvNS4_8identityES12_S1C_vS1D_EENS_8epilogue10collective18CollectiveEpilogueINS1F_23Sm100TmaWarpSpecializedILi1ELi1ELi32ELb0ELb0EEEJSG_NS5_IJNSV_ISE_SB_EENSV_ISF_SB_EEEEESH_SI_SH_SI_NS1F_6fusion15FusionCallbacksIS1J_NS1N_17LinearCombinationISH_fSH_fLNS_15FloatRoundStyleE2EEESG_S1M_JEEENS4_5SM1004TMEM4LOAD26SM100_TMEM_LOAD_32dp32b32xES12_S1C_NS4_39AutoVectorizingCopyWithAssumedAlignmentILi128EEENS4_14SM90_TMA_STOREES1C_S1Y_S1Y_EEEvvEEEEvNT_6ParamsE)
        .other          _ZN7cutlass13device_kernelINS_4gemm6kernel13GemmUniversalIN4cute5tupleIJiiiiEEENS1_10collective13CollectiveMmaINS1_35MainloopSm100TmaUmmaWarpSpecializedILi43ELi2ELi4ENS5_IJNS4_1CILi1EEESB_SB_EEEEENS5_IJNSA_ILi128EEENSA_ILi32EEESF_EEENS_12float_e4m3_tENS5_IJlSB_lEEESH_SI_NS4_8TiledMMAINS4_8MMA_AtomIJNS4_10MMA_TraitsINS4_19SM100_MMA_F8F6F4_SSEJSH_SH_fSE_SF_NS4_17integral_constantINS4_4UMMA5MajorELSP_0EEESQ_NSN_INSO_7ScaleInELSR_0EEESS_EEEEEENS4_6LayoutISC_NS5_IJNSA_ILi0EEESW_SW_EEEEENS5_IJNS4_10UnderscoreESZ_SZ_EEEEENS4_13SM90_TMA_LOADENS4_14ComposedLayoutINS4_7SwizzleILi1ELi4ELi3EEENS4_18smem_ptr_flag_bitsILi8EEENSV_INS5_IJNSA_ILi8EEESF_EEENS5_IJSF_SB_EEEEEEEvNS4_8identityES12_S1C_vS1D_EENS_8epilogue10collective18CollectiveEpilogueINS1F_23Sm100TmaWarpSpecializedILi1ELi1ELi32ELb0ELb0EEEJSG_NS5_IJNSV_ISE_SB_EENSV_ISF_SB_EEEEESH_SI_SH_SI_NS1F_6fusion15FusionCallbacksIS1J_NS1N_17LinearCombinationISH_fSH_fLNS_15FloatRoundStyleE2EEESG_S1M_JEEENS4_5SM1004TMEM4LOAD26SM100_TMEM_LOAD_32dp32b32xES12_S1C_NS4_39AutoVectorizingCopyWithAssumedAlignmentILi128EEENS4_14SM90_TMA_STOREES1C_S1Y_S1Y_EEEvvEEEEvNT_6ParamsE,@"STO_CUDA_ENTRY STV_DEFAULT"
_ZN7cutlass13device_kernelINS_4gemm6kernel13GemmUniversalIN4cute5tupleIJiiiiEEENS1_10collective13CollectiveMmaINS1_35MainloopSm100TmaUmmaWarpSpecializedILi43ELi2ELi4ENS5_IJNS4_1CILi1EEESB_SB_EEEEENS5_IJNSA_ILi128EEENSA_ILi32EEESF_EEENS_12float_e4m3_tENS5_IJlSB_lEEESH_SI_NS4_8TiledMMAINS4_8MMA_AtomIJNS4_10MMA_TraitsINS4_19SM100_MMA_F8F6F4_SSEJSH_SH_fSE_SF_NS4_17integral_constantINS4_4UMMA5MajorELSP_0EEESQ_NSN_INSO_7ScaleInELSR_0EEESS_EEEEEENS4_6LayoutISC_NS5_IJNSA_ILi0EEESW_SW_EEEEENS5_IJNS4_10UnderscoreESZ_SZ_EEEEENS4_13SM90_TMA_LOADENS4_14ComposedLayoutINS4_7SwizzleILi1ELi4ELi3EEENS4_18smem_ptr_flag_bitsILi8EEENSV_INS5_IJNSA_ILi8EEESF_EEENS5_IJSF_SB_EEEEEEEvNS4_8identityES12_S1C_vS1D_EENS_8epilogue10collective18CollectiveEpilogueINS1F_23Sm100TmaWarpSpecializedILi1ELi1ELi32ELb0ELb0EEEJSG_NS5_IJNSV_ISE_SB_EENSV_ISF_SB_EEEEESH_SI_SH_SI_NS1F_6fusion15FusionCallbacksIS1J_NS1N_17LinearCombinationISH_fSH_fLNS_15FloatRoundStyleE2EEESG_S1M_JEEENS4_5SM1004TMEM4LOAD26SM100_TMEM_LOAD_32dp32b32xES12_S1C_NS4_39AutoVectorizingCopyWithAssumedAlignmentILi128EEENS4_14SM90_TMA_STOREES1C_S1Y_S1Y_EEEvvEEEEvNT_6ParamsE:
[----:B------:R-:W1:Y:S01]  /*0000*/  LDC R1, c[0x0][0x37c] ;  /* 0x0000df00ff017b82 */ /* 0x000e620000000800 */
[----:B------:R-:W2:Y:S01]  /*0010*/  S2R R102, SR_TID.X ;  /* 0x0000000000667919 */ /* 0x000ea20000002100 */
[----:B------:R-:W3:Y:S01]  /*0020*/  LDCU.64 UR4, c[0x0][0x890] ;  /* 0x00011200ff0477ac */ /* 0x000ee20008000a00 */
[----:B------:R-:W-:Y:S02]  /*0030*/  PRMT R96, RZ, 0x7610, R96 ;  /* 0x00007610ff607816 */ /* 0x000fe40000000060 */
[----:B------:R-:W-:Y:S01]  /*0040*/  ELECT P5, URZ, PT ;  /* 0x0000000000ff782f */ /* 0x000fe200038a0000 */
[----:B------:R-:W4:Y:S01]  /*0050*/  LDCU.64 UR40, c[0x0][0x358] ;  /* 0x00006b00ff2877ac */ /* 0x000f220008000a00 */
[----:B---3--:R-:W-:-:S04]  /*0060*/  UISETP.NE.U32.AND UP0, UPT, UR4, URZ, UPT ;  /* 0x000000ff0400728c */ /* 0x008fc8000bf05070 */
[----:B------:R-:W-:Y:S01]  /*0070*/  UISETP.NE.AND.EX UP0, UPT, UR5, URZ, UPT, UP0 ;  /* 0x000000ff0500728c */ /* 0x000fe2000bf05300 */
[----:B--2---:R-:W-:-:S05]  /*0080*/  SHF.R.U32.HI R104, RZ, 0x5, R102 ;  /* 0x00000005ff687819 */ /* 0x004fca0000011666 */
[----:B------:R-:W2:Y:S02]  /*0090*/  SHFL.IDX PT, R0, R104, RZ, 0x1f ;  /* 0x00001fff68007589 */ /* 0x000ea400000e0000 */
[----:B--2---:R-:W-:Y:S01]  /*00a0*/  R2UR UR8, R0 ;  /* 0x00000000000872ca */ /* 0x004fe200000e0000 */
[----:B-1--4-:R-:W-:-:S14]  /*00b0*/  BRA.U UP0, `(.L_x_0) ;  /* 0x00000001002c7547 */ /* 0x012fdc000b800000 */
[----:B------:R-:W1:Y:S02]  /*00c0*/  LDCU.64 UR6, c[0x0][0x888] ;  /* 0x00011100ff0677ac */ /* 0x000e640008000a00 */
[----:B-1----:R-:W-:-:S04]  /*00d0*/  UISETP.NE.U32.AND UP0, UPT, UR6, URZ, UPT ;  /* 0x000000ff0600728c */ /* 0x002fc8000bf05070 */
[----:B------:R-:W-:-:S09]  /*00e0*/  UISETP.NE.AND.EX UP0, UPT, UR7, URZ, UPT, UP0 ;  /* 0x000000ff0700728c */ /* 0x000fd2000bf05300 */
[----:B------:R-:W-:Y:S05]  /*00f0*/  BRA.U !UP0, `(.L_x_1) ;  /* 0x0000000108107547 */ /* 0x000fea000b800000 */
[----:B------:R-:W1:Y:S02]  /*0100*/  LDC.64 R2, c[0x0][0x888] ;  /* 0x00022200ff027b82 */ /* 0x000e640000000a00 */
[----:B-1----:R1:W5:Y:S01]  /*0110*/  LDG.E R49, desc[UR40][R2.64] ;  /* 0x0000002802317981 */ /* 0x002362000c1e1900 */
[----:B------:R-:W-:Y:S01]  /*0120*/  HFMA2 R96, -RZ, RZ, 0, 5.9604644775390625e-08 ;  /* 0x00000001ff607431 */ /* 0x000fe200000001ff */
[----:B------:R-:W-:Y:S05]  /*0130*/  BRA `(.L_x_0) ;  /* 0x00000000000c7947 */ /* 0x000fea0003800000 */
.L_x_1:
[----:B------:R-:W1:Y:S01]  /*0140*/  LDCU UR6, c[0x0][0x880] ;  /* 0x00011000ff0677ac */ /* 0x000e620008000800 */
[----:B------:R-:W-:Y:S01]  /*0150*/  HFMA2 R96, -RZ, RZ, 0, 5.9604644775390625e-08 ;  /* 0x00000001ff607431 */ /* 0x000fe200000001ff */
[----:B-1----:R-:W-:-:S07]  /*0160*/  MOV R49, UR6 ;  /* 0x0000000600317c02 */ /* 0x002fce0008000f00 */
.L_x_0:
[----:B------:R-:W2:Y:S02]  /*0170*/  LDCU.64 UR6, c[0x0][0x8b0] ;  /* 0x00011600ff0677ac */ /* 0x000ea40008000a00 */
[----:B--2---:R-:W-:-:S04]  /*0180*/  UISETP.NE.U32.AND UP0, UPT, UR6, URZ, UPT ;  /* 0x000000ff0600728c */ /* 0x004fc8000bf05070 */
[----:B------:R-:W-:-:S09]  /*0190*/  UISETP.NE.AND.EX UP0, UPT, UR7, URZ, UPT, UP0 ;  /* 0x000000ff0700728c */ /* 0x000fd2000bf05300 */
[----:B------:R-:W-:Y:S05]  /*01a0*/  BRA.U UP0, `(.L_x_2) ;  /* 0x0000000100247547 */ /* 0x000fea000b800000 */
[----:B------:R-:W2:Y:S02]  /*01b0*/  LDCU.64 UR6, c[0x0][0x8a8] ;  /* 0x00011500ff0677ac */ /* 0x000ea40008000a00 */
[----:B--2---:R-:W-:-:S04]  /*01c0*/  UISETP.NE.U32.AND UP0, UPT, UR6, URZ, UPT ;  /* 0x000000ff0600728c */ /* 0x004fc8000bf05070 */
[----:B------:R-:W-:-:S09]  /*01d0*/  UISETP.NE.AND.EX UP0, UPT, UR7, URZ, UPT, UP0 ;  /* 0x000000ff0700728c */ /* 0x000fd2000bf05300 */
[----:B------:R-:W-:Y:S05]  /*01e0*/  BRA.U !UP0, `(.L_x_3) ;  /* 0x00000001080c7547 */ /* 0x000fea000b800000 */
[----:B------:R-:W2:Y:S02]  /*01f0*/  LDC.64 R46, c[0x0][0x8a8] ;  /* 0x00022a00ff2e7b82 */ /* 0x000ea40000000a00 */
[----:B--2---:R2:W5:Y:S01]  /*0200*/  LDG.E R46, desc[UR40][R46.64] ;  /* 0x000000282e2e7981 */ /* 0x004562000c1e1900 */
[----:B------:R-:W-:Y:S05]  /*0210*/  BRA `(.L_x_2) ;  /* 0x0000000000087947 */ /* 0x000fea0003800000 */
.L_x_3:
[----:B------:R-:W2:Y:S02]  /*0220*/  LDCU UR6, c[0x0][0x8a0] ;  /* 0x00011400ff0677ac */ /* 0x000ea40008000800 */
[----:B--2---:R-:W-:Y:S02]  /*0230*/  MOV R46, UR6 ;  /* 0x00000006002e7c02 */ /* 0x004fe40008000f00 */
.L_x_2:
[----:B------:R-:W-:Y:S01]  /*0240*/  IMAD.U32 R0, RZ, RZ, UR8 ;  /* 0x00000008ff007e24 */ /* 0x000fe2000f8e00ff */
[----:B------:R-:W-:Y:S04]  /*0250*/  BSSY.RECONVERGENT B0, `(.L_x_4) ;  /* 0x000000c000007945 */ /* 0x000fe80003800200 */
[C---:B------:R-:W-:Y:S02]  /*0260*/  ISETP.NE.OR P1, PT, R0.reuse, 0x1, !P5 ;  /* 0x000000010000780c */ /* 0x040fe40006f25670 */
[----:B------:R-:W-:-:S11]  /*0270*/  ISETP.NE.OR P0, PT, R0, 0x3, !P5 ;  /* 0x000000030000780c */ /* 0x000fd60006f05670 */
[----:B------:R-:W-:Y:S05]  /*0280*/  @P1 BRA `(.L_x_5) ;  /* 0x0000000000201947 */ /* 0x000fea0003800000 */
[----:B------:R-:W3:Y:S02]  /*0290*/  LDCU.64 UR6, c[0x0][0x348] ;  /* 0x00006900ff0677ac */ /* 0x000ee40008000a00 */
[----:B---3--:R-:W-:Y:S02]  /*02a0*/  UIADD3 UR10, UP1, UPT, UR6, 0x80, URZ ;  /* 0x00000080060a7890 */ /* 0x008fe4000ff3e0ff */
[----:B------:R-:W-:Y:S02]  /*02b0*/  UIADD3 UR6, UP0, UPT, UR6, 0x180, URZ ;  /* 0x0000018006067890 */ /* 0x000fe4000ff1e0ff */
[----:B------:R-:W-:Y:S02]  /*02c0*/  UIADD3.X UR11, UPT, UPT, URZ, UR7, URZ, UP1, !UPT ;  /* 0x00000007ff0b7290 */ /* 0x000fe40008ffe4ff */
[----:B------:R-:W-:-:S07]  /*02d0*/  UIADD3.X UR7, UPT, UPT, URZ, UR7, URZ, UP0, !UPT ;  /* 0x00000007ff077290 */ /* 0x000fce00087fe4ff */
[----:B------:R3:W-:Y:S02]  /*02e0*/  UTMACCTL.PF [UR10] ;  /* 0x000000000a0079b9 */ /* 0x0007e40008040000 */
[----:B------:R3:W-:Y:S02]  /*02f0*/  UTMACCTL.PF [UR6] ;  /* 0x00000000060079b9 */ /* 0x0007e40008040000 */
[----:B---3--:R-:W-:Y:S01]  /*0300*/  NOP ;  /* 0x0000000000007918 */ /* 0x008fe20000000000 */
.L_x_5:
[----:B------:R-:W-:Y:S05]  /*0310*/  BSYNC.RECONVERGENT B0 ;  /* 0x0000000000007941 */ /* 0x000fea0003800200 */
.L_x_4:
[----:B------:R-:W-:Y:S04]  /*0320*/  BSSY.RECONVERGENT B0, `(.L_x_6) ;  /* 0x000000a000007945 */ /* 0x000fe80003800200 */
        /* <DEDUP_REMOVED lines=9> */
.L_x_7:
[----:B------:R-:W-:Y:S05]  /*03c0*/  BSYNC.RECONVERGENT B0 ;  /* 0x0000000000007941 */ /* 0x000fea0003800200 */
.L_x_6:
[----:B------:R-:W3:Y:S01]  /*03d0*/  LDCU.64 UR6, c[0x0][0x888] ;  /* 0x00011100ff0677ac */ /* 0x000ee20008000a00 */
[----:B------:R-:W-:Y:S02]  /*03e0*/  UISETP.EQ.U32.AND UP1, UPT, UR4, URZ, UPT ;  /* 0x000000ff0400728c */ /* 0x000fe4000bf22070 */
[----:B------:R-:W-:Y:S02]  /*03f0*/  UPLOP3.LUT UP2, UPT, UPT, UPT, UPT, 0x80, 0x8 ;  /* 0x000000000008789c */ /* 0x000fe40003f4f070 */
[----:B---3--:R-:W-:-:S04]  /*0400*/  UISETP.NE.U32.AND UP0, UPT, UR6, URZ, UPT ;  /* 0x000000ff0600728c */ /* 0x008fc8000bf05070 */
[----:B------:R-:W-:-:S04]  /*0410*/  UISETP.NE.AND.EX UP0, UPT, UR7, URZ, UPT, UP0 ;  /* 0x000000ff0700728c */ /* 0x000fc8000bf05300 */
[----:B------:R-:W-:-:S04]  /*0420*/  UISETP.EQ.OR.EX UP3, UPT, UR5, URZ, !UP0, UP1 ;  /* 0x000000ff0500728c */ /* 0x000fc8000c762710 */
[----:B------:R-:W-:-:S05]  /*0430*/  UP2UR UR44, UPR, URZ, 0x8 ;  /* 0x00000008ff2c7883 */ /* 0x000fca0008000000 */
[----:B------:R-:W-:Y:S07]  /*0440*/  BRA.U !UP3, `(.L_x_8) ;  /* 0x000000010b207547 */ /* 0x000fee000b800000 */
[----:B------:R-:W-:Y:S01]  /*0450*/  UISETP.NE.U32.AND UP2, UPT, UR4, URZ, UPT ;  /* 0x000000ff0400728c */ /* 0x000fe2000bf45070 */
[----:B-----5:R-:W-:Y:S01]  /*0460*/  FSETP.NEU.AND P0, PT, R49, RZ, PT ;  /* 0x000000ff3100720b */ /* 0x020fe20003f0d000 */
[----:B------:R-:W-:Y:S02]  /*0470*/  USEL UR4, URZ, 0xffffffff, UP0 ;  /* 0xffffffffff047887 */ /* 0x000fe40008000000 */
[----:B------:R-:W-:-:S10]  /*0480*/  UISETP.NE.AND.EX UP2, UPT, UR5, URZ, UPT, UP2 ;  /* 0x000000ff0500728c */ /* 0x000fd4000bf45320 */
[----:B------:R-:W-:Y:S01]  /*0490*/  VOTEU.ANY UP1, P0 ;  /* 0x0000000000ff7886 */ /* 0x000fe20000020100 */
[----:B------:R-:W-:-:S04]  /*04a0*/  @!UP2 USEL UR4, URZ, 0xffffffff, UP1 ;  /* 0xffffffffff04a887 */ /* 0x000fc80008800000 */
[----:B------:R-:W-:-:S04]  /*04b0*/  ULOP3.LUT UR4, UR4, 0x1, URZ, 0xc0, !UPT ;  /* 0x0000000104047892 */ /* 0x000fc8000f8ec0ff */
[----:B------:R-:W-:-:S11]  /*04c0*/  UISETP.NE.U32.AND UP2, UPT, UR4, 0x1, UPT ;  /* 0x000000010400788c */ /* 0x000fd6000bf45070 */
.L_x_8:
[----:B-1----:R-:W1:Y:S01]  /*04d0*/  SHFL.IDX PT, R2, R104, RZ, 0x1f ;  /* 0x00001fff68027589 */ /* 0x002e6200000e0000 */
[----:B------:R-:W-:-:S04]  /*04e0*/  UISETP.NE.AND UP1, UPT, UR8, 0x2, UPT ;  /* 0x000000020800788c */ /* 0x000fc8000bf25270 */
[----:B------:R-:W-:Y:S01]  /*04f0*/  USEL UR13, URZ, 0x1, UP1 ;  /* 0x00000001ff0d7887 */ /* 0x000fe20008800000 */
[----:B-1----:R-:W-:-:S13]  /*0500*/  ISETP.NE.AND P0, PT, R2, RZ, PT ;  /* 0x000000ff0200720c */ /* 0x002fda0003f05270 */
[----:B------:R-:W-:Y:S05]  /*0510*/  @P0 BRA `(.L_x_9) ;  /* 0x00000004008c0947 */ /* 0x000fea0003800000 */
[----:B------:R-:W-:Y:S01]  /*0520*/  ELECT P0, URZ, PT ;  /* 0x0000000000ff782f */ /* 0x000fe20003800000 */
[----:B------:R-:W-:-:S12]  /*0530*/  BSSY.RECONVERGENT B0, `(.L_x_9) ;  /* 0x0000061000007945 */ /* 0x000fd80003800200 */
[----:B------:R-:W-:Y:S05]  /*0540*/  @!P0 BRA `(.L_x_10) ;  /* 0x00000004007c8947 */ /* 0x000fea0003800000 */
[----:B------:R-:W1:Y:S01]  /*0550*/  S2UR UR5, SR_CgaCtaId ;  /* 0x00000000000579c3 */ /* 0x000e620000008800 */
[----:B------:R-:W-:Y:S01]  /*0560*/  UMOV UR6, 0x400 ;  /* 0x0000040000067882 */ /* 0x000fe20000000000 */
[----:B------:R-:W-:Y:S01]  /*0570*/  UMOV UR4, 0x1 ;  /* 0x0000000100047882 */ /* 0x000fe20000000000 */
[----:B-1----:R-:W-:Y:S02]  /*0580*/  ULEA UR5, UR5, UR6, 0x18 ;  /* 0x0000000605057291 */ /* 0x002fe4000f8ec0ff */
[----:B------:R-:W-:-:S04]  /*0590*/  UIADD3 UR6, UPT, UPT, -UR4, 0x100000, URZ ;  /* 0x0010000004067890 */ /* 0x000fc8000fffe1ff */
[----:B------:R-:W-:Y:S02]  /*05a0*/  USHF.L.U32 UR7, UR6, 0xb, URZ ;  /* 0x0000000b06077899 */ /* 0x000fe400080006ff */
[----:B------:R-:W-:Y:S01]  /*05b0*/  USHF.L.U32 UR6, UR6, 0x1, URZ ;  /* 0x0000000106067899 */ /* 0x000fe200080006ff */
[----:B------:R-:W1:Y:S11]  /*05c0*/  FENCE.VIEW.ASYNC.S ;  /* 0x00000000000073c6 */ /* 0x000e760000000000 */
[----:B-1----:R1:W3:Y:S01]  /*05d0*/  SYNCS.EXCH.64 URZ, [UR5], UR6 ;  /* 0x0000000605ff75b2 */ /* 0x0022e20008000100 */
[----:B------:R1:W4:Y:S01]  /*05e0*/  SYNCS.EXCH.64 URZ, [UR5+0x158], UR6 ;  /* 0x0001580605ff75b2 */ /* 0x0003220008000100 */
[----:B------:R1:W1:Y:S01]  /*05f0*/  SYNCS.EXCH.64 URZ, [UR5+0x8], UR6 ;  /* 0x0000080605ff75b2 */ /* 0x0002620008000100 */
        /* <DEDUP_REMOVED lines=83> */
[----:B---34-:R-:W-:Y:S01]  /*0b30*/  NOP ;  /* 0x0000000000007918 */ /* 0x018fe20000000000 */
.L_x_10:
[----:B-1----:R-:W-:Y:S05]  /*0b40*/  BSYNC.RECONVERGENT B0 ;  /* 0x0000000000007941 */ /* 0x002fea0003800200 */
.L_x_9:
[----:B------:R-:W1:Y:S01]  /*0b50*/  SHFL.IDX PT, R2, R104, RZ, 0x1f ;  /* 0x00001fff68027589 */ /* 0x000e6200000e0000 */
[----:B------:R-:W-:Y:S01]  /*0b60*/  NOP ;  /* 0x0000000000007918 */ /* 0x000fe20000000000 */
[----:B-1----:R-:W-:-:S13]  /*0b70*/  ISETP.NE.AND P0, PT, R2, 0x1, PT ;  /* 0x000000010200780c */ /* 0x002fda0003f05270 */
[----:B------:R-:W-:Y:S05]  /*0b80*/  @P0 BRA `(.L_x_11) ;  /* 0x0000000000400947 */ /* 0x000fea0003800000 */
[----:B------:R-:W1:Y:S01]  /*0b90*/  S2UR UR6, SR_CgaCtaId ;  /* 0x00000000000679c3 */ /* 0x000e620000008800 */
[----:B------:R-:W-:Y:S01]  /*0ba0*/  UMOV UR7, 0x400 ;  /* 0x0000040000077882 */ /* 0x000fe20000000000 */
[----:B------:R-:W-:Y:S01]  /*0bb0*/  UMOV UR5, 0x20 ;  /* 0x0000002000057882 */ /* 0x000fe20000000000 */
[----:B------:R-:W-:Y:S01]  /*0bc0*/  UMOV UR4, 0x80 ;  /* 0x0000008000047882 */ /* 0x000fe20000000000 */
[----:B------:R-:W-:-:S04]  /*0bd0*/  UIADD3 UR10, UPT, UPT, -UR5, 0x100000, URZ ;  /* 0x00100000050a7890 */ /* 0x000fc8000fffe1ff */
[----:B------:R-:W-:Y:S02]  /*0be0*/  USHF.L.U32 UR11, UR10, 0xb, URZ ;  /* 0x0000000b0a0b7899 */ /* 0x000fe400080006ff */
[----:B------:R-:W-:Y:S02]  /*0bf0*/  USHF.L.U32 UR10, UR10, 0x1, URZ ;  /* 0x000000010a0a7899 */ /* 0x000fe400080006ff */
[----:B------:R-:W-:-:S04]  /*0c00*/  UIADD3 UR4, UPT, UPT, -UR4, 0x100000, URZ ;  /* 0x0010000004047890 */ /* 0x000fc8000fffe1ff */
[----:B------:R-:W-:Y:S02]  /*0c10*/  USHF.L.U32 UR5, UR4, 0xb, URZ ;  /* 0x0000000b04057899 */ /* 0x000fe400080006ff */
[----:B------:R-:W-:Y:S01]  /*0c20*/  USHF.L.U32 UR4, UR4, 0x1, URZ ;  /* 0x0000000104047899 */ /* 0x000fe200080006ff */
[----:B------:R-:W-:Y:S01]  /*0c30*/  ELECT P0, URZ, PT ;  /* 0x0000000000ff782f */ /* 0x000fe20003800000 */
[----:B-1----:R-:W-:Y:S01]  /*0c40*/  ULEA UR6, UR6, UR7, 0x18 ;  /* 0x0000000706067291 */ /* 0x002fe2000f8ec0ff */
[----:B------:R-:W1:Y:S11]  /*0c50*/  FENCE.VIEW.ASYNC.S ;  /* 0x00000000000073c6 */ /* 0x000e760000000000 */
[----:B-1----:R1:W3:Y:S01]  /*0c60*/  SYNCS.EXCH.64 URZ, [UR6+0x2b0], UR10 ;  /* 0x0002b00a06ff75b2 */ /* 0x0022e20008000100 */
[----:B------:R1:W4:Y:S01]  /*0c70*/  SYNCS.EXCH.64 URZ, [UR6+0x2b8], UR4 ;  /* 0x0002b80406ff75b2 */ /* 0x0003220008000100 */
[----:B------:R-:W-:Y:S01]  /*0c80*/  NOP ;  /* 0x0000000000007918 */ /* 0x000fe20000000000 */
.L_x_11:
[----:B------:R-:W2:Y:S01]  /*0c90*/  SHFL.IDX PT, R2, R104, RZ, 0x1f ;  /* 0x00001fff68027589 */ /* 0x000ea200000e0000 */
[----:B------:R-:W-:Y:S01]  /*0ca0*/  NOP ;  /* 0x0000000000007918 */ /* 0x000fe20000000000 */
[----:B--2---:R-:W-:-:S13]  /*0cb0*/  ISETP.NE.AND P0, PT, R2, 0x3, PT ;  /* 0x000000030200780c */ /* 0x004fda0003f05270 */
[----:B------:R-:W-:Y:S05]  /*0cc0*/  @P0 BRA `(.L_x_12) ;  /* 0x0000000000300947 */ /* 0x000fea0003800000 */
[----:B-1----:R-:W1:Y:S01]  /*0cd0*/  S2UR UR5, SR_CgaCtaId ;  /* 0x00000000000579c3 */ /* 0x002e620000008800 */
[----:B------:R-:W-:Y:S01]  /*0ce0*/  UMOV UR6, 0x400 ;  /* 0x0000040000067882 */ /* 0x000fe20000000000 */
[----:B------:R-:W-:Y:S01]  /*0cf0*/  UMOV UR4, 0x20 ;  /* 0x0000002000047882 */ /* 0x000fe20000000000 */
[----:B------:R-:W-:Y:S01]  /*0d00*/  ELECT P0, URZ, PT ;  /* 0x0000000000ff782f */ /* 0x000fe20003800000 */
[----:B-1----:R-:W-:Y:S02]  /*0d10*/  ULEA UR5, UR5, UR6, 0x18 ;  /* 0x0000000605057291 */ /* 0x002fe4000f8ec0ff */
[----:B------:R-:W-:-:S04]  /*0d20*/  UIADD3 UR6, UPT, UPT, -UR4, 0x100000, URZ ;  /* 0x0010000004067890 */ /* 0x000fc8000fffe1ff */
[----:B------:R-:W-:Y:S02]  /*0d30*/  USHF.L.U32 UR7, UR6, 0xb, URZ ;  /* 0x0000000b06077899 */ /* 0x000fe400080006ff */
[----:B------:R-:W-:Y:S01]  /*0d40*/  USHF.L.U32 UR6, UR6, 0x1, URZ ;  /* 0x0000000106067899 */ /* 0x000fe200080006ff */
[----:B------:R-:W1:Y:S11]  /*0d50*/  FENCE.VIEW.ASYNC.S ;  /* 0x00000000000073c6 */ /* 0x000e760000000000 */
[----:B-1----:R2:W1:Y:S01]  /*0d60*/  SYNCS.EXCH.64 URZ, [UR5+0x2c0], UR6 ;  /* 0x0002c00605ff75b2 */ /* 0x0024620008000100 */
[----:B------:R2:W1:Y:S02]  /*0d70*/  SYNCS.EXCH.64 URZ, [UR5+0x2c8], UR6 ;  /* 0x0002c80605ff75b2 */ /* 0x0004640008000100 */
[----:B--2---:R-:W-:Y:S01]  /*0d80*/  NOP ;  /* 0x0000000000007918 */ /* 0x004fe20000000000 */
.L_x_12:
[----:B------:R-:W2:Y:S01]  /*0d90*/  SHFL.IDX PT, R2, R104, RZ, 0x1f ;  /* 0x00001fff68027589 */ /* 0x000ea200000e0000 */
[----:B------:R-:W-:Y:S01]  /*0da0*/  NOP ;  /* 0x0000000000007918 */ /* 0x000fe20000000000 */
[----:B--2---:R-:W-:-:S13]  /*0db0*/  ISETP.NE.AND P0, PT, R2, 0x4, PT ;  /* 0x000000040200780c */ /* 0x004fda0003f05270 */
[----:B------:R-:W-:Y:S05]  /*0dc0*/  @P0 BRA `(.L_x_13) ;  /* 0x00000000004c0947 */ /* 0x000fea0003800000 */
[----:B-1----:R-:W1:Y:S01]  /*0dd0*/  S2UR UR5, SR_CgaCtaId ;  /* 0x00000000000579c3 */ /* 0x002e620000008800 */
[----:B------:R-:W-:Y:S01]  /*0de0*/  UMOV UR7, 0x100 ;  /* 0x0000010000077882 */ /* 0x000fe20000000000 */
[----:B------:R-:W-:Y:S01]  /*0df0*/  UMOV UR6, 0x400 ;  /* 0x0000040000067882 */ /* 0x000fe20000000000 */
[----:B------:R-:W-:Y:S01]  /*0e00*/  USEL UR7, UR7, 0xe0, UP2 ;  /* 0x000000e007077887 */ /* 0x000fe20009000000 */
[----:B------:R-:W-:Y:S01]  /*0e10*/  UMOV UR4, 0x1 ;  /* 0x0000000100047882 */ /* 0x000fe20000000000 */
[----:B------:R-:W-:Y:S01]  /*0e20*/  ELECT P0, URZ, PT ;  /* 0x0000000000ff782f */ /* 0x000fe20003800000 */
[----:B------:R-:W-:-:S04]  /*0e30*/  UIADD3 UR10, UPT, UPT, -UR4, 0x100000, URZ ;  /* 0x00100000040a7890 */ /* 0x000fc8000fffe1ff */
[----:B------:R-:W-:Y:S02]  /*0e40*/  USHF.L.U32 UR11, UR10, 0xb, URZ ;  /* 0x0000000b0a0b7899 */ /* 0x000fe400080006ff */
[----:B------:R-:W-:Y:S02]  /*0e50*/  USHF.L.U32 UR10, UR10, 0x1, URZ ;  /* 0x000000010a0a7899 */ /* 0x000fe400080006ff */
[----:B-1----:R-:W-:Y:S02]  /*0e60*/  ULEA UR5, UR5, UR6, 0x18 ;  /* 0x0000000605057291 */ /* 0x002fe4000f8ec0ff */
[----:B------:R-:W-:-:S04]  /*0e70*/  UIADD3 UR6, UPT, UPT, -UR7, 0x100000, URZ ;  /* 0x0010000007067890 */ /* 0x000fc8000fffe1ff */
[----:B------:R-:W-:Y:S02]  /*0e80*/  USHF.L.U32 UR7, UR6, 0xb, URZ ;  /* 0x0000000b06077899 */ /* 0x000fe400080006ff */
[----:B------:R-:W-:Y:S01]  /*0e90*/  USHF.L.U32 UR6, UR6, 0x1, URZ ;  /* 0x0000000106067899 */ /* 0x000fe200080006ff */
[----:B------:R-:W1:Y:S03]  /*0ea0*/  FENCE.VIEW.ASYNC.S ;  /* 0x00000000000073c6 */ /* 0x000e660000000000 */
[----:B-1----:R2:W1:Y:S08]  /*0eb0*/  SYNCS.EXCH.64 URZ, [UR5+0x2d0], UR10 ;  /* 0x0002d00a05ff75b2 */ /* 0x0024700008000100 */
[----:B------:R2:W1:Y:S01]  /*0ec0*/  SYNCS.EXCH.64 URZ, [UR5+0x2e0], UR6 ;  /* 0x0002e00605ff75b2 */ /* 0x0004620008000100 */
[----:B------:R2:W1:Y:S01]  /*0ed0*/  SYNCS.EXCH.64 URZ, [UR5+0x2d8], UR10 ;  /* 0x0002d80a05ff75b2 */ /* 0x0004620008000100 */
[----:B------:R2:W1:Y:S02]  /*0ee0*/  SYNCS.EXCH.64 URZ, [UR5+0x2e8], UR6 ;  /* 0x0002e80605ff75b2 */ /* 0x0004640008000100 */
[----:B--2---:R-:W-:Y:S01]  /*0ef0*/  NOP ;  /* 0x0000000000007918 */ /* 0x004fe20000000000 */
.L_x_13:
[----:B------:R-:W2:Y:S01]  /*0f00*/  SHFL.IDX PT, R2, R104, RZ, 0x1f ;  /* 0x00001fff68027589 */ /* 0x000ea200000e0000 */
[----:B------:R-:W-:Y:S01]  /*0f10*/  NOP ;  /* 0x0000000000007918 */ /* 0x000fe20000000000 */
[----:B--2---:R-:W-:-:S13]  /*0f20*/  ISETP.NE.AND P0, PT, R2, 0x5, PT ;  /* 0x000000050200780c */ /* 0x004fda0003f05270 */
[----:B------:R-:W-:Y:S05]  /*0f30*/  @P0 BRA `(.L_x_14) ;  /* 0x0000000000580947 */ /* 0x000fea0003800000 */
[----:B-1----:R-:W1:Y:S01]  /*0f40*/  S2UR UR6, SR_CgaCtaId ;  /* 0x00000000000679c3 */ /* 0x002e620000008800 */
        /* <DEDUP_REMOVED lines=12> */
[----:B-1----:R2:W1:Y:S01]  /*1010*/  SYNCS.EXCH.64 URZ, [UR6+0x2f0], UR10 ;  /* 0x0002f00a06ff75b2 */ /* 0x0024620008000100 */
[----:B------:R2:W1:Y:S01]  /*1020*/  SYNCS.EXCH.64 URZ, [UR6+0x310], UR4 ;  /* 0x0003100406ff75b2 */ /* 0x0004620008000100 */
[----:B------:R2:W1:Y:S01]  /*1030*/  SYNCS.EXCH.64 URZ, [UR6+0x2f8], UR10 ;  /* 0x0002f80a06ff75b2 */ /* 0x0004620008000100 */
[----:B------:R2:W1:Y:S01]  /*1040*/  SYNCS.EXCH.64 URZ, [UR6+0x318], UR4 ;  /* 0x0003180406ff75b2 */ /* 0x0004620008000100 */
[----:B------:R2:W1:Y:S01]  /*1050*/  SYNCS.EXCH.64 URZ, [UR6+0x300], UR10 ;  /* 0x0003000a06ff75b2 */ /* 0x0004620008000100 */
[----:B------:R2:W1:Y:S01]  /*1060*/  SYNCS.EXCH.64 URZ, [UR6+0x320], UR4 ;  /* 0x0003200406ff75b2 */ /* 0x0004620008000100 */
[----:B------:R2:W1:Y:S01]  /*1070*/  SYNCS.EXCH.64 URZ, [UR6+0x308], UR10 ;  /* 0x0003080a06ff75b2 */ /* 0x0004620008000100 */
[----:B------:R2:W1:Y:S02]  /*1080*/  SYNCS.EXCH.64 URZ, [UR6+0x328], UR4 ;  /* 0x0003280406ff75b2 */ /* 0x0004640008000100 */
[----:B--2---:R-:W-:Y:S01]  /*1090*/  NOP ;  /* 0x0000000000007918 */ /* 0x004fe20000000000 */
.L_x_14:
        /* <DEDUP_REMOVED lines=14> */
[----:B------:R2:W1:Y:S01]  /*1180*/  SYNCS.EXCH.64 URZ, [UR5+0x340], UR6 ;  /* 0x0003400605ff75b2 */ /* 0x0004620008000100 */
[----:B------:R2:W1:Y:S01]  /*1190*/  SYNCS.EXCH.64 URZ, [UR5+0x338], UR6 ;  /* 0x0003380605ff75b2 */ /* 0x0004620008000100 */
[----:B------:R2:W1:Y:S02]  /*11a0*/  SYNCS.EXCH.64 URZ, [UR5+0x348], UR6 ;  /* 0x0003480605ff75b2 */ /* 0x0004640008000100 */
[----:B--2---:R-:W-:Y:S01]  /*11b0*/  NOP ;  /* 0x0000000000007918 */ /* 0x004fe20000000000 */
.L_x_15:
[----:B-1----:R-:W1:Y:S01]  /*11c0*/  S2UR UR5, SR_CTAID.X ;  /* 0x00000000000579c3 */ /* 0x002e620000002500 */
[----:B------:R-:W-:-:S05]  /*11d0*/  CS2R.32 R97, SR_CgaSize ;  /* 0x0000000000617805 */ /* 0x000fca0000008a00 */
[----:B------:R-:W-:-:S05]  /*11e0*/  IMAD R97, R97, -0xa0, RZ ;  /* 0xffffff6061617824 */ /* 0x000fca00078e02ff */
[----:B------:R-:W-:-:S14]  /*11f0*/  R2UR UR7, R97 ;  /* 0x00000000610772ca */ /* 0x000fdc00000e0000 */
[----:B------:R-:W2:Y:S01]  /*1200*/  LDCU UR7, c[0x0][UR7+0x2b0] ;  /* 0x00005600070777ac */ /* 0x000ea20008000800 */
[----:B------:R-:W-:Y:S01]  /*1210*/  NOP ;  /* 0x0000000000007918 */ /* 0x000fe20000000000 */
[----:B------:R-:W-:-:S05]  /*1220*/  CS2R.32 R97, SR_CgaSize ;  /* 0x0000000000617805 */ /* 0x000fca0000008a00 */
[----:B------:R-:W-:-:S05]  /*1230*/  IMAD R97, R97, -0xa0, RZ ;  /* 0xffffff6061617824 */ /* 0x000fca00078e02ff */
[----:B------:R-:W-:-:S14]  /*1240*/  R2UR UR6, R97 ;  /* 0x00000000610672ca */ /* 0x000fdc00000e0000 */
[----:B------:R-:W3:Y:S01]  /*1250*/  LDCU UR6, c[0x0][UR6+0x2b4] ;  /* 0x00005680060677ac */ /* 0x000ee20008000800 */
[----:B------:R-:W4:Y:S08]  /*1260*/  S2UR UR4, SR_CTAID.Y ;  /* 0x00000000000479c3 */ /* 0x000f300000002600 */
[----:B------:R-:W3:Y:S01]  /*1270*/  LDC R9, c[0x0][0xb24] ;  /* 0x0002c900ff097b82 */ /* 0x000ee20000000800 */
[----:B-1----:R-:W-:-:S02]  /*1280*/  I2FP.F32.U32 R5, UR5 ;  /* 0x0000000500057c45 */ /* 0x002fc40008201000 */
[----:B------:R-:W-:-:S05]  /*1290*/  CS2R.32 R3, SR_CgaSize ;  /* 0x0000000000037805 */ /* 0x000fca0000008a00 */
[----:B------:R-:W-:-:S06]  /*12a0*/  IMAD R3, R3, -0xa0, RZ ;  /* 0xffffff6003037824 */ /* 0x000fcc00078e02ff */
[----:B------:R-:W1:Y:S01]  /*12b0*/  LDC R3, c[0x0][R3+0x2a0] ;  /* 0x0000a80003037b82 */ /* 0x000e620000000800 */
[----:B------:R-:W-:Y:S01]  /*12c0*/  MOV R97, UR5 ;  /* 0x0000000500617c02 */ /* 0x000fe20008000f00 */
[----:B--2---:R-:W-:Y:S01]  /*12d0*/  FMUL R5, R5, UR7 ;  /* 0x0000000705057c20 */ /* 0x004fe20008400000 */
[----:B----4-:R-:W-:Y:S02]  /*12e0*/  I2FP.F32.U32 R4, UR4 ;  /* 0x0000000400047c45 */ /* 0x010fe40008201000 */
[----:B------:R-:W-:-:S05]  /*12f0*/  CS2R.32 R2, SR_CgaSize ;  /* 0x0000000000027805 */ /* 0x000fca0000008a00 */
[----:B------:R-:W-:-:S06]  /*1300*/  IMAD R2, R2, -0xa0, RZ ;  /* 0xffffff6002027824 */ /* 0x000fcc00078e02ff */
[----:B------:R-:W2:Y:S01]  /*1310*/  LDC R2, c[0x0][R2+0x2a4] ;  /* 0x0000a90002027b82 */ /* 0x000ea20000000800 */
[----:B------:R-:W4:Y:S01]  /*1320*/  F2I.U32.TRUNC.NTZ R90, R5 ;  /* 0x00000005005a7305 */ /* 0x000f22000020f000 */
[----:B------:R-:W-:Y:S01]  /*1330*/  MOV R91, UR4 ;  /* 0x00000004005b7c02 */ /* 0x000fe20008000f00 */
[----:B---3--:R-:W-:-:S05]  /*1340*/  FMUL R4, R4, UR6 ;  /* 0x0000000604047c20 */ /* 0x008fca0008400000 */
[----:B------:R-:W-:Y:S01]  /*1350*/  BAR.SYNC.DEFER_BLOCKING 0x0 ;  /* 0x0000000000007b1d */ /* 0x000fe20000010000 */
[----:B------:R-:W-:-:S05]  /*1360*/  ISETP.GE.AND P0, PT, R9, 0x1, PT ;  /* 0x000000010900780c */ /* 0x000fca0003f06270 */
[----:B------:R-:W3:Y:S02]  /*1370*/  F2I.U32.TRUNC.NTZ R79, R4 ;  /* 0x00000004004f7305 */ /* 0x000ee4000020f000 */
[----:B------:R-:W2:Y:S01]  /*1380*/  S2UR UR36, SR_CTAID.Z ;  /* 0x00000000002479c3 */ /* 0x000ea20000002700 */
[----:B----4-:R-:W-:-:S05]  /*1390*/  IADD3 R90, PT, PT, -R90, RZ, RZ ;  /* 0x000000ff5a5a7210 */ /* 0x010fca0007ffe1ff */
[----:B-1----:R-:W-:Y:S01]  /*13a0*/  IMAD R90, R3, R90, UR5 ;  /* 0x00000005035a7e24 */ /* 0x002fe2000f8e025a */
[----:B---3--:R-:W-:-:S05]  /*13b0*/  IADD3 R79, PT, PT, -R79, RZ, RZ ;  /* 0x000000ff4f4f7210 */ /* 0x008fca0007ffe1ff */
[----:B--2---:R-:W-:Y:S01]  /*13c0*/  IMAD R79, R2, R79, UR4 ;  /* 0x00000004024f7e24 */ /* 0x004fe2000f8e024f */
[----:B------:R-:W-:Y:S06]  /*13d0*/  @!P0 BRA `(.L_x_16) ;  /* 0x0000000000b88947 */ /* 0x000fec0003800000 */
[----:B------:R-:W1:Y:S01]  /*13e0*/  LDC.64 R4, c[0x0][0xb18] ;  /* 0x0002c600ff047b82 */ /* 0x000e620000000a00 */
[----:B------:R-:W-:-:S07]  /*13f0*/  ISETP.NE.AND P0, PT, R9, 0x1, PT ;  /* 0x000000010900780c */ /* 0x000fce0003f05270 */
[----:B------:R-:W2:Y:S08]  /*1400*/  LDC R10, c[0x0][0xb0c] ;  /* 0x0002c300ff0a7b82 */ /* 0x000eb00000000800 */
[----:B------:R-:W3:Y:S08]  /*1410*/  LDC R11, c[0x0][0x370] ;  /* 0x0000dc00ff0b7b82 */ /* 0x000ef00000000800 */
[----:B------:R-:W4:Y:S01]  /*1420*/  LDC R12, c[0x0][0x374] ;  /* 0x0000dd00ff0c7b82 */ /* 0x000f220000000800 */
[----:B-1----:R-:W-:-:S07]  /*1430*/  ISETP.NE.AND P1, PT, R4, 0x1, PT ;  /* 0x000000010400780c */ /* 0x002fce0003f25270 */
[----:B------:R-:W3:Y:S01]  /*1440*/  LDC.64 R6, c[0x0][0xb10] ;  /* 0x0002c400ff067b82 */ /* 0x000ee20000000a00 */
[----:B--2---:R-:W-:-:S07]  /*1450*/  ISETP.NE.AND P2, PT, R10, 0x1, PT ;  /* 0x000000010a00780c */ /* 0x004fce0003f45270 */
[----:B------:R-:W1:Y:S08]  /*1460*/  LDC R8, c[0x0][0xb20] ;  /* 0x0002c800ff087b82 */ /* 0x000e700000000800 */
[----:B------:R-:W2:Y:S01]  /*1470*/  LDC.64 R2, c[0x0][0xb28] ;  /* 0x0002ca00ff027b82 */ /* 0x000ea20000000a00 */
[----:B----4-:R-:W-:-:S04]  /*1480*/  IMAD.HI.U32 R13, R12, R5, RZ ;  /* 0x000000050c0d7227 */ /* 0x010fc800078e00ff */
[----:B------:R-:W-:-:S04]  /*1490*/  IMAD.HI.U32 R5, R91, R5, RZ ;  /* 0x000000055b057227 */ /* 0x000fc800078e00ff */
[----:B---3--:R-:W-:-:S04]  /*14a0*/  IMAD.HI.U32 R14, R11, R6, RZ ;  /* 0x000000060b0e7227 */ /* 0x008fc800078e00ff */
[----:B------:R-:W-:Y:S01]  /*14b0*/  IMAD.HI.U32 R16, R97, R6, RZ ;  /* 0x0000000661107227 */ /* 0x000fe200078e00ff */
[-C--:B------:R-:W-:Y:S02]  /*14c0*/  @P2 SHF.R.U32.HI R11, RZ, R7.reuse, R14 ;  /* 0x00000007ff0b2219 */ /* 0x080fe4000001160e */
[-C--:B-1----:R-:W-:Y:S02]  /*14d0*/  @P1 SHF.R.U32.HI R12, RZ, R8.reuse, R13 ;  /* 0x00000008ff0c1219 */ /* 0x082fe4000001160d */
[----:B------:R-:W-:Y:S02]  /*14e0*/  SHF.R.U32.HI R8, RZ, R8, R5 ;  /* 0x00000008ff087219 */ /* 0x000fe40000011605 */
[----:B------:R-:W-:Y:S02]  /*14f0*/  SHF.R.U32.HI R16, RZ, R7, R16 ;  /* 0x00000007ff107219 */ /* 0x000fe40000011610 */
[----:B------:R-:W-:Y:S01]  /*1500*/  SEL R5, R91, R8, !P1 ;  /* 0x000000085b057207 */ /* 0x000fe20004800000 */
[----:B--2---:R-:W-:Y:S01]  /*1510*/  IMAD.HI.U32 R14, R12, R2, RZ ;  /* 0x000000020c0e7227 */ /* 0x004fe200078e00ff */
[----:B------:R-:W-:-:S03]  /*1520*/  SEL R7, R97, R16, !P2 ;  /* 0x0000001061077207 */ /* 0x000fc60005000000 */
[----:B------:R-:W-:Y:S01]  /*1530*/  IMAD.HI.U32 R6, R11, R2, RZ ;  /* 0x000000020b067227 */ /* 0x000fe200078e00ff */
[----:B------:R-:W-:-:S04]  /*1540*/  @P0 SHF.R.U32.HI R12, RZ, R3, R14 ;  /* 0x00000003ff0c0219 */ /* 0x000fc8000001160e */
[----:B------:R-:W-:Y:S01]  /*1550*/  @P0 SHF.R.U32.HI R11, RZ, R3, R6 ;  /* 0x00000003ff0b0219 */ /* 0x000fe20000011606 */
[----:B------:R-:W-:-:S04]  /*1560*/  IMAD R12, R12, R9, RZ ;  /* 0x000000090c0c7224 */ /* 0x000fc800078e02ff */
[----:B------:R-:W-:Y:S01]  /*1570*/  IMAD R6, R11, R9, RZ ;  /* 0x000000090b067224 */ /* 0x000fe200078e02ff */
[----:B------:R-:W-:-:S04]  /*1580*/  ISETP.GE.AND P1, PT, R5, R12, PT ;  /* 0x0000000c0500720c */ /* 0x000fc80003f26270 */
[----:B------:R-:W-:Y:S01]  /*1590*/  ISETP.GE.OR P1, PT, R7, R6, P1 ;  /* 0x000000060700720c */ /* 0x000fe20000f26670 */
[----:B------:R-:W-:-:S05]  /*15a0*/  IMAD.HI.U32 R6, R5, R2, RZ ;  /* 0x0000000205067227 */ /* 0x000fca00078e00ff */
[----:B------:R-:W-:-:S04]  /*15b0*/  SHF.R.U32.HI R6, RZ, R3, R6 ;  /* 0x00000003ff067219 */ /* 0x000fc80000011606 */
[----:B------:R-:W-:-:S03]  /*15c0*/  SEL R6, R5, R6, !P0 ;  /* 0x0000000605067207 */ /* 0x000fc60004000000 */
[----:B------:R-:W-:Y:S01]  /*15d0*/  @!P1 IMAD.HI.U32 R8, R7, R2, RZ ;  /* 0x0000000207089227 */ /* 0x000fe200078e00ff */
[----:B------:R-:W-:-:S04]  /*15e0*/  IADD3 R2, PT, PT, -R6, RZ, RZ ;  /* 0x000000ff06027210 */ /* 0x000fc80007ffe1ff */
[----:B------:R-:W-:Y:S01]  /*15f0*/  @!P1 SHF.R.U32.HI R8, RZ, R3, R8 ;  /* 0x00000003ff089219 */ /* 0x000fe20000011608 */
[----:B------:R-:W-:-:S03]  /*1600*/  IMAD R2, R9, R2, R5 ;  /* 0x0000000209027224 */ /* 0x000fc600078e0205 */
[----:B------:R-:W-:Y:S02]  /*1610*/  @!P1 SEL R3, R7, R8, !P0 ;  /* 0x0000000807039207 */ /* 0x000fe40004000000 */
[----:B------:R-:W-:-:S03]  /*1620*/  IADD3 R8, PT, PT, -R5, RZ, RZ ;  /* 0x000000ff05087210 */ /* 0x000fc60007ffe1ff */
[--C-:B------:R-:W-:Y:S02]  /*1630*/  @!P1 IMAD.IADD R6, R6, 0x1, -R3.reuse ;  /* 0x0000000106069824 */ /* 0x100fe400078e0a03 */
[----:B------:R-:W-:Y:S01]  /*1640*/  @!P1 IMAD R3, R2, R11, R3 ;  /* 0x0000000b02039224 */ /* 0x000fe200078e0203 */
[----:B------:R-:W-:Y:S01]  /*1650*/  IADD3 R2, PT, PT, -R7, RZ, RZ ;  /* 0x000000ff07027210 */ /* 0x000fe20007ffe1ff */
[----:B------:R-:W-:Y:S02]  /*1660*/  @!P1 IMAD R5, R6, R9, R7 ;  /* 0x0000000906059224 */ /* 0x000fe400078e0207 */
[----:B------:R-:W-:Y:S02]  /*1670*/  IMAD R8, R4, R8, R91 ;  /* 0x0000000804087224 */ /* 0x000fe400078e025b */
[----:B------:R-:W-:Y:S02]  /*1680*/  @!P1 IMAD.MOV.U32 R7, RZ, RZ, R3 ;  /* 0x000000ffff079224 */ /* 0x000fe400078e0003 */
[----:B------:R-:W-:-:S02]  /*1690*/  IMAD R2, R10, R2, R97 ;  /* 0x000000020a027224 */ /* 0x000fc400078e0261 */
[----:B------:R-:W-:Y:S02]  /*16a0*/  IMAD R91, R5, R4, R8 ;  /* 0x00000004055b7224 */ /* 0x000fe400078e0208 */
[----:B------:R-:W-:Y:S02]  /*16b0*/  IMAD R97, R7, R10, R2 ;  /* 0x0000000a07617224 */ /* 0x000fe400078e0202 */
.L_x_16:
[----:B------:R-:W1:Y:S01]  /*16c0*/  LDCU UR4, c[0x0][0xb30] ;  /* 0x00016600ff0477ac */ /* 0x000e620008000800 */
[----:B------:R-:W2:Y:S08]  /*16d0*/  S2UR UR37, SR_CgaCtaId ;  /* 0x00000000002579c3 */ /* 0x000eb00000008800 */
[----:B------:R-:W3:Y:S01]  /*16e0*/  LDC R40, c[0x0][0xb24] ;  /* 0x0002c900ff287b82 */ /* 0x000ee20000000800 */
[----:B-1----:R-:W-:-:S09]  /*16f0*/  UISETP.NE.AND UP1, UPT, UR4, 0x1, UPT ;  /* 0x000000010400788c */ /* 0x002fd2000bf25270 */
[----:B--2---:R-:W-:Y:S05]  /*1700*/  BRA.U UP1, `(.L_x_17) ;  /* 0x0000000101407547 */ /* 0x004fea000b800000 */
[----:B------:R-:W1:Y:S08]  /*1710*/  LDC.64 R4, c[0x0][0xb10] ;  /* 0x0002c400ff047b82 */ /* 0x000e700000000a00 */
[----:B------:R-:W2:Y:S08]  /*1720*/  LDC.64 R2, c[0x0][0xb18] ;  /* 0x0002c600ff027b82 */ /* 0x000eb00000000a00 */
[----:B------:R-:W4:Y:S08]  /*1730*/  LDC R6, c[0x0][0xb20] ;  /* 0x0002c800ff067b82 */ /* 0x000f300000000800 */
[----:B------:R-:W3:Y:S01]  /*1740*/  LDC R8, c[0x0][0xb0c] ;  /* 0x0002c300ff087b82 */ /* 0x000ee20000000800 */
[----:B-1----:R-:W-:-:S05]  /*1750*/  IMAD.HI.U32 R4, R97, R4, RZ ;  /* 0x0000000461047227 */ /* 0x002fca00078e00ff */
[----:B------:R-:W-:Y:S01]  /*1760*/  SHF.R.U32.HI R4, RZ, R5, R4 ;  /* 0x00000005ff047219 */ /* 0x000fe20000011604 */
[----:B--2---:R-:W-:Y:S01]  /*1770*/  IMAD.HI.U32 R3, R91, R3, RZ ;  /* 0x000000035b037227 */ /* 0x004fe200078e00ff */
[----:B------:R-:W-:-:S04]  /*1780*/  ISETP.NE.AND P0, PT, R2, 0x1, PT ;  /* 0x000000010200780c */ /* 0x000fc80003f05270 */
[----:B----4-:R-:W-:-:S04]  /*1790*/  SHF.R.U32.HI R6, RZ, R6, R3 ;  /* 0x00000006ff067219 */ /* 0x010fc80000011603 */
[----:B------:R-:W-:Y:S02]  /*17a0*/  SEL R3, R91, R6, !P0 ;  /* 0x000000065b037207 */ /* 0x000fe40004000000 */
[----:B---3--:R-:W-:-:S04]  /*17b0*/  ISETP.NE.AND P1, PT, R8, 0x1, PT ;  /* 0x000000010800780c */ /* 0x008fc80003f25270 */
[----:B------:R-:W-:-:S05]  /*17c0*/  SEL R4, R97, R4, !P1 ;  /* 0x0000000461047207 */ /* 0x000fca0004800000 */
[----:B------:R-:W-:Y:S02]  /*17d0*/  IMAD.IADD R5, R3, 0x1, -R4 ;  /* 0x0000000103057824 */ /* 0x000fe400078e0a04 */
[----:B------:R-:W-:Y:S02]  /*17e0*/  IMAD.IADD R3, R4, 0x1, -R3 ;  /* 0x0000000104037824 */ /* 0x000fe400078e0a03 */
[----:B------:R-:W-:Y:S02]  /*17f0*/  IMAD R97, R5, R8, R97 ;  /* 0x0000000805617224 */ /* 0x000fe400078e0261 */
[----:B------:R-:W-:-:S07]  /*1800*/  IMAD R91, R3, R2, R91 ;  /* 0x00000002035b7224 */ /* 0x000fce00078e025b */
.L_x_17:
[----:B------:R-:W-:Y:S01]  /*1810*/  BAR.SYNC.DEFER_BLOCKING 0x0 ;  /* 0x0000000000007b1d */ /* 0x000fe20000010000 */
[----:B------:R-:W-:Y:S01]  /*1820*/  UISETP.NE.AND UP1, UPT, UR8, 0x2, UPT ;  /* 0x000000020800788c */ /* 0x000fe2000bf25270 */
[----:B------:R-:W-:Y:S02]  /*1830*/  ISETP.NE.OR P5, PT, R0, 0x2, !P5 ;  /* 0x000000020000780c */ /* 0x000fe40006fa5670 */
[----:B------:R-:W-:-:S06]  /*1840*/  LOP3.LUT R2, R102, 0x1f, RZ, 0xc0, !PT ;  /* 0x0000001f66027812 */ /* 0x000fcc00078ec0ff */
[----:B------:R-:W-:Y:S05]  /*1850*/  BRA.U UP1, `(.L_x_18) ;  /* 0x0000002501d87547 */ /* 0x000fea000b800000 */
[----:B------:R-:W1:Y:S01]  /*1860*/  LDCU UR13, c[0x0][0x38c] ;  /* 0x00007180ff0d77ac */ /* 0x000e620008000800 */
[----:B------:R-:W2:Y:S01]  /*1870*/  LDC R9, c[0x0][0x370] ;  /* 0x0000dc00ff097b82 */ /* 0x000ea20000000800 */
[----:B------:R-:W-:Y:S01]  /*1880*/  PLOP3.LUT P1, PT, PT, PT, UP2, 0x80, 0x8 ;  /* 0x000000000008781c */ /* 0x000fe20003f2f028 */
[----:B------:R-:W-:Y:S01]  /*1890*/  IMAD.MOV.U32 R15, RZ, RZ, 0x1 ;  /* 0x00000001ff0f7424 */ /* 0x000fe200078e00ff */
[----:B------:R-:W-:Y:S01]  /*18a0*/  ISETP.EQ.OR P4, PT, R2, RZ, P5 ;  /* 0x000000ff0200720c */ /* 0x000fe20002f82670 */
[----:B------:R-:W-:Y:S01]  /*18b0*/  IMAD.MOV.U32 R14, RZ, RZ, RZ ;  /* 0x000000ffff0e7224 */ /* 0x000fe200078e00ff */
[----:B------:R-:W-:Y:S02]  /*18c0*/  PLOP3.LUT P1, PT, P1, PT, PT, 0x8, 0x80 ;  /* 0x000000000080781c */ /* 0x000fe40000f2e170 */
[----:B------:R-:W-:Y:S01]  /*18d0*/  CS2R R12, SRZ ;  /* 0x00000000000c7805 */ /* 0x000fe2000001ff00 */
[----:B------:R-:W-:Y:S01]  /*18e0*/  IMAD.MOV.U32 R10, RZ, RZ, 0x1 ;  /* 0x00000001ff0a7424 */ /* 0x000fe200078e00ff */
[----:B------:R-:W4:Y:S01]  /*18f0*/  LDC R0, c[0x0][0x374] ;  /* 0x0000dd00ff007b82 */ /* 0x000f220000000800 */
[----:B------:R-:W2:Y:S01]  /*1900*/  LDCU.64 UR22, c[0x0][0x348] ;  /* 0x00006900ff1677ac */ /* 0x000ea20008000a00 */
[----:B------:R-:W-:Y:S01]  /*1910*/  UMOV UR6, URZ ;  /* 0x000000ff00067c82 */ /* 0x000fe20008000000 */
[----:B-1----:R-:W-:-:S04]  /*1920*/  UIADD3 UR5, UPT, UPT, UR13, 0x1f, URZ ;  /* 0x0000001f0d057890 */ /* 0x002fc8000fffe0ff */
[----:B------:R-:W-:-:S04]  /*1930*/  USHF.R.S32.HI UR4, URZ, 0x1f, UR5 ;  /* 0x0000001fff047899 */ /* 0x000fc80008011405 */
[----:B------:R-:W-:-:S04]  /*1940*/  ULEA.HI UR4, UR4, UR5, URZ, 0x5 ;  /* 0x0000000504047291 */ /* 0x000fc8000f8f28ff */
[----:B------:R-:W-:Y:S02]  /*1950*/  USHF.R.S32.HI UR15, URZ, 0x5, UR4 ;  /* 0x00000005ff0f7899 */ /* 0x000fe40008011404 */
[----:B------:R-:W-:Y:S02]  /*1960*/  UIADD3 UR4, UPT, UPT, UR13, -0x1, URZ ;  /* 0xffffffff0d047890 */ /* 0x000fe4000fffe0ff */
[----:B------:R-:W-:Y:S02]  /*1970*/  UISETP.LT.U32.AND UP0, UPT, UR15, 0x2b, UPT ;  /* 0x0000002b0f00788c */ /* 0x000fe4000bf01070 */
[----:B------:R-:W-:Y:S02]  /*1980*/  UISETP.GE.U32.AND UP1, UPT, UR4, -0x3f, UPT ;  /* 0xffffffc10400788c */ /* 0x000fe4000bf26070 */
[----:B------:R-:W-:Y:S02]  /*1990*/  USEL UR14, UR15, 0x2b, UP0 ;  /* 0x0000002b0f0e7887 */ /* 0x000fe40008000000 */
[----:B------:R-:W-:-:S02]  /*19a0*/  UIADD3 UR13, UPT, UPT, UR13, 0x3e, URZ ;  /* 0x0000003e0d0d7890 */ /* 0x000fc4000fffe0ff */
[----:B------:R-:W-:Y:S02]  /*19b0*/  UIADD3 UR5, UPT, UPT, UR14, -0x1, URZ ;  /* 0xffffffff0e057890 */ /* 0x000fe4000fffe0ff */
[----:B------:R-:W-:-:S03]  /*19c0*/  UIADD3 UR7, UPT, UPT, UR15, -UR14, URZ ;  /* 0x8000000e0f077290 */ /* 0x000fc6000fffe0ff */
[----:B------:R-:W-:-:S04]  /*19d0*/  @UP1 UIADD3 UR5, UPT, UPT, UR14, URZ, URZ ;  /* 0x000000ff0e051290 */ /* 0x000fc8000fffe0ff */
[----:B--2---:R-:W-:-:S12]  /*19e0*/  UIADD3 UR5, UPT, UPT, UR5, 0x1, URZ ;  /* 0x0000000105057890 */ /* 0x004fd8000fffe0ff */
.L_x_36:
[----:B------:R-:W-:Y:S01]  /*19f0*/  UISETP.NE.AND UP0, UPT, UR37, URZ, UPT ;  /* 0x000000ff2500728c */ /* 0x000fe2000bf05270 */
[----:B------:R-:W1:Y:S08]  /*1a00*/  S2UR UR37, SR_CgaCtaId ;  /* 0x00000000002579c3 */ /* 0x000e700000008800 */
[----:B------:R-:W-:Y:S05]  /*1a10*/  BRA.U UP0, `(.L_x_19) ;  /* 0x0000000100347547 */ /* 0x000fea000b800000 */
[----:B------:R-:W2:Y:S01]  /*1a20*/  S2R R2, SR_CgaCtaId ;  /* 0x0000000000027919 */ /* 0x000ea20000008800 */
[----:B------:R-:W-:-:S04]  /*1a30*/  MOV R3, 0x400 ;  /* 0x0000040000037802 */ /* 0x000fc80000000f00 */
[----:B--2---:R-:W-:Y:S02]  /*1a40*/  LEA R3, R2, R3, 0x18 ;  /* 0x0000000302037211 */ /* 0x004fe400078ec0ff */
[----:B------:R-:W-:-:S03]  /*1a50*/  SHF.L.U32 R2, R10, 0x1f, RZ ;  /* 0x0000001f0a027819 */ /* 0x000fc600000006ff */
[----:B------:R-:W-:-:S04]  /*1a60*/  IMAD R3, R12, 0x8, R3 ;  /* 0x000000080c037824 */ /* 0x000fc800078e0203 */
[----:B------:R-:W2:Y:S02]  /*1a70*/  SYNCS.PHASECHK.TRANS64.TRYWAIT P0, [R3+URZ+0x340], R2 ;  /* 0x00034002030075a7 */ /* 0x000ea400080011ff */
[----:B--2---:R-:W-:Y:S05]  /*1a80*/  @!P0 BRA `(.L_x_20) ;  /* 0x0000005c00e08947 */ /* 0x004fea0003800000 */
.L_x_135:
[----:B------:R-:W-:Y:S01]  /*1a90*/  VIADD R12, R12, 0x1 ;  /* 0x000000010c0c7836 */ /* 0x000fe20000000000 */
[----:B------:R2:W-:Y:S04]  /*1aa0*/  SYNCS.ARRIVE.TRANS64.A1T0 RZ, [R3+URZ+0x330], RZ ;  /* 0x000330ff03ff79a7 */ /* 0x0005e800081000ff */
[----:B------:R-:W-:-:S04]  /*1ab0*/  ISETP.NE.AND P0, PT, R12, 0x2, PT ;  /* 0x000000020c00780c */ /* 0x000fc80003f05270 */
[----:B------:R-:W-:Y:S02]  /*1ac0*/  SEL R12, R12, RZ, P0 ;  /* 0x000000ff0c0c7207 */ /* 0x000fe40000000000 */
[----:B--2---:R-:W-:-:S04]  /*1ad0*/  SEL R3, RZ, 0x1, P0 ;  /* 0x00000001ff037807 */ /* 0x004fc80000000000 */
[----:B------:R-:W-:-:S07]  /*1ae0*/  LOP3.LUT R10, R10, R3, RZ, 0x3c, !PT ;  /* 0x000000030a0a7212 */ /* 0x000fce00078e3cff */
.L_x_19:
[----:B------:R-:W-:Y:S01]  /*1af0*/  UMOV UR4, 0x400 ;  /* 0x0000040000047882 */ /* 0x000fe20000000000 */
[----:B------:R-:W-:Y:S01]  /*1b00*/  SHF.L.U32 R2, R15, 0x1f, RZ ;  /* 0x0000001f0f027819 */ /* 0x000fe200000006ff */
[----:B-1----:R-:W-:Y:S01]  /*1b10*/  ULEA UR4, UR37, UR4, 0x18 ;  /* 0x0000000425047291 */ /* 0x002fe2000f8ec0ff */
[----:B------:R-:W-:Y:S01]  /*1b20*/  R2UR UR35, R97 ;  /* 0x00000000612372ca */ /* 0x000fe200000e0000 */
[----:B------:R-:W-:Y:S01]  /*1b30*/  UISETP.GE.U32.AND UP0, UPT, UR13, 0x3f, UPT ;  /* 0x0000003f0d00788c */ /* 0x000fe2000bf06070 */
[----:B------:R-:W-:Y:S01]  /*1b40*/  R2UR UR11, R91 ;  /* 0x000000005b0b72ca */ /* 0x000fe200000e0000 */
[----:B------:R-:W-:Y:S01]  /*1b50*/  ULEA UR8, UR6, UR4, 0x3 ;  /* 0x0000000406087291 */ /* 0x000fe2000f8e18ff */
[----:B------:R-:W-:-:S08]  /*1b60*/  UMOV UR24, URZ ;  /* 0x000000ff00187c82 */ /* 0x000fd00008000000 */
[----:B------:R1:W2:Y:S01]  /*1b70*/  SYNCS.PHASECHK.TRANS64.TRYWAIT P0, [UR8+0x158], R2 ;  /* 0x00015802ff0075a7 */ /* 0x0002a20008001108 */
[----:B------:R-:W-:Y:S02]  /*1b80*/  USHF.L.U32 UR35, UR35, 0x7, URZ ;  /* 0x0000000723237899 */ /* 0x000fe400080006ff */
[----:B------:R-:W-:Y:S01]  /*1b90*/  USHF.L.U32 UR11, UR11, 0x5, URZ ;  /* 0x000000050b0b7899 */ /* 0x000fe200080006ff */
[----:B------:R-:W-:Y:S11]  /*1ba0*/  BRA.U !UP0, `(.L_x_21) ;  /* 0x0000000108a87547 */ /* 0x000ff6000b800000 */
[----:B------:R-:W-:Y:S01]  /*1bb0*/  UMOV UR16, URZ ;  /* 0x000000ff00107c82 */ /* 0x000fe20008000000 */
[----:B------:R-:W-:-:S05]  /*1bc0*/  UMOV UR17, UR6 ;  /* 0x0000000600117c82 */ /* 0x000fca0008000000 */
.L_x_26:
[----:B-1----:R-:W-:Y:S01]  /*1bd0*/  ULEA UR33, UR17, UR4, 0x3 ;  /* 0x0000000411217291 */ /* 0x002fe2000f8e18ff */
[----:B--2---:R-:W-:Y:S01]  /*1be0*/  @!P5 MOV R3, 0x1400 ;  /* 0x000014000003d802 */ /* 0x004fe20000000f00 */
[----:B--2---:R-:W-:Y:S10]  /*1bf0*/  @P0 BRA `(.L_x_22) ;  /* 0x00000000000c0947 */ /* 0x004ff40003800000 */
[----:B------:R-:W-:-:S04]  /*1c00*/  SHF.L.U32 R5, R15, 0x1f, RZ ;  /* 0x0000001f0f057819 */ /* 0x000fc800000006ff */
[----:B------:R-:W2:Y:S02]  /*1c10*/  SYNCS.PHASECHK.TRANS64.TRYWAIT P0, [UR33+0x158], R5 ;  /* 0x00015805ff0075a7 */ /* 0x000ea40008001121 */
[----:B--2---:R-:W-:Y:S05]  /*1c20*/  @!P0 BRA `(.L_x_23) ;  /* 0x0000005c008c8947 */ /* 0x004fea0003800000 */
.L_x_22:
[----:B------:R2:W-:Y:S01]  /*1c30*/  @!P5 SYNCS.ARRIVE.TRANS64 RZ, [UR33], R3 ;  /* 0x00000003ffffd9a7 */ /* 0x0005e20008000021 */
[----:B------:R-:W-:Y:S04]  /*1c40*/  BSSY.RECONVERGENT B0, `(.L_x_24) ;  /* 0x0000003000007945 */ /* 0x000fe80003800200 */
[----:B------:R-:W-:Y:S05]  /*1c50*/  @P4 BRA `(.L_x_25) ;  /* 0x0000000000044947 */ /* 0x000fea0003800000 */
[----:B------:R-:W-:Y:S05]  /*1c60*/  BPT.TRAP 0x1 ;  /* 0x000000040000795c */ /* 0x000fea0000300000 */
.L_x_25:
[----:B------:R-:W-:Y:S05]  /*1c70*/  BSYNC.RECONVERGENT B0 ;  /* 0x0000000000007941 */ /* 0x000fea0003800200 */
.L_x_24:
[----:B------:R-:W-:Y:S02]  /*1c80*/  UIADD3 UR6, UPT, UPT, UR17, 0x1, URZ ;  /* 0x0000000111067890 */ /* 0x000fe4000fffe0ff */
[----:B------:R-:W-:Y:S02]  /*1c90*/  ULEA UR32, UR17, UR4, 0xc ;  /* 0x0000000411207291 */ /* 0x000fe4000f8e60ff */
[----:B------:R-:W-:Y:S02]  /*1ca0*/  UISETP.NE.AND UP0, UPT, UR6, 0x2b, UPT ;  /* 0x0000002b0600788c */ /* 0x000fe4000bf05270 */
[----:B------:R-:W-:Y:S02]  /*1cb0*/  UIADD3 UR26, UP1, UPT, UR22, 0x80, URZ ;  /* 0x00000080161a7890 */ /* 0x000fe4000ff3e0ff */
[----:B------:R-:W-:Y:S02]  /*1cc0*/  USEL UR9, URZ, 0x1, UP0 ;  /* 0x00000001ff097887 */ /* 0x000fe40008000000 */
[----:B------:R-:W-:-:S02]  /*1cd0*/  USEL UR6, UR6, URZ, UP0 ;  /* 0x000000ff06067287 */ /* 0x000fc40008000000 */
[----:B------:R-:W-:Y:S02]  /*1ce0*/  UIADD3 UR20, UP0, UPT, UR22, 0x180, URZ ;  /* 0x0000018016147890 */ /* 0x000fe4000ff1e0ff */
[----:B------:R-:W-:Y:S01]  /*1cf0*/  ULEA UR8, UR6, UR4, 0x3 ;  /* 0x0000000406087291 */ /* 0x000fe2000f8e18ff */
[----:B------:R-:W-:Y:S01]  /*1d00*/  LOP3.LUT R15, R15, UR9, RZ, 0x3c, !PT ;  /* 0x000000090f0f7c12 */ /* 0x000fe2000f8e3cff */
[----:B------:R-:W-:Y:S02]  /*1d10*/  USHF.L.U32 UR34, UR16, 0x5, URZ ;  /* 0x0000000510227899 */ /* 0x000fe400080006ff */
[----:B------:R-:W-:Y:S01]  /*1d20*/  UIADD3.X UR27, UPT, UPT, URZ, UR23, URZ, UP1, !UPT ;  /* 0x00000017ff1b7290 */ /* 0x000fe20008ffe4ff */
[----:B-1----:R-:W-:Y:S01]  /*1d30*/  SHF.L.U32 R2, R15, 0x1f, RZ ;  /* 0x0000001f0f027819 */ /* 0x002fe200000006ff */
[----:B------:R-:W-:Y:S02]  /*1d40*/  UIADD3 UR32, UPT, UPT, UR32, 0x2500, URZ ;  /* 0x0000250020207890 */ /* 0x000fe4000fffe0ff */
[----:B------:R-:W-:Y:S01]  /*1d50*/  UIADD3.X UR21, UPT, UPT, URZ, UR23, URZ, UP0, !UPT ;  /* 0x00000017ff157290 */ /* 0x000fe200087fe4ff */
[----:B------:R1:W1:Y:S01]  /*1d60*/  SYNCS.PHASECHK.TRANS64.TRYWAIT P0, [UR8+0x158], R2 ;  /* 0x00015802ff0075a7 */ /* 0x0002620008001108 */
[----:B------:R-:W-:Y:S01]  /*1d70*/  ULEA UR8, UR17, UR4, 0xa ;  /* 0x0000000411087291 */ /* 0x000fe2000f8e50ff */
[----:B------:R-:W-:Y:S01]  /*1d80*/  UMOV UR18, 0x0 ;  /* 0x0000000000127882 */ /* 0x000fe20000000000 */
[----:B------:R-:W-:-:S02]  /*1d90*/  UMOV UR19, 0x10000000 ;  /* 0x1000000000137882 */ /* 0x000fc40000000000 */
[----:B------:R-:W-:Y:S01]  /*1da0*/  UIADD3 UR8, UPT, UPT, UR8, 0x2d500, URZ ;  /* 0x0002d50008087890 */ /* 0x000fe2000fffe0ff */
[----:B------:R1:W-:Y:S01]  /*1db0*/  UTMALDG.3D [UR32], [UR26], desc[UR18] ;  /* 0x000012201a0075b4 */ /* 0x0003e20008011000 */
[----:B------:R-:W-:Y:S01]  /*1dc0*/  UMOV UR12, UR36 ;  /* 0x00000024000c7c82 */ /* 0x000fe20008000000 */
[----:B------:R-:W-:Y:S01]  /*1dd0*/  UMOV UR9, UR33 ;  /* 0x0000002100097c82 */ /* 0x000fe20008000000 */
[----:B------:R-:W-:Y:S01]  /*1de0*/  UMOV UR10, UR34 ;  /* 0x00000022000a7c82 */ /* 0x000fe20008000000 */
[----:B------:R-:W-:Y:S01]  /*1df0*/  UIADD3 UR16, UPT, UPT, UR16, 0x1, URZ ;  /* 0x0000000110107890 */ /* 0x000fe2000fffe0ff */
[----:B------:R-:W-:Y:S01]  /*1e00*/  UMOV UR24, UR5 ;  /* 0x0000000500187c82 */ /* 0x000fe20008000000 */
[----:B------:R-:W-:Y:S02]  /*1e10*/  UMOV UR17, UR6 ;  /* 0x0000000600117c82 */ /* 0x000fe40008000000 */
[----:B------:R1:W-:Y:S01]  /*1e20*/  UTMALDG.3D [UR8], [UR20], desc[UR18] ;  /* 0x00001208140075b4 */ /* 0x0003e20008011000 */
[----:B------:R-:W-:-:S09]  /*1e30*/  UISETP.NE.AND UP0, UPT, UR16, UR5, UPT ;  /* 0x000000051000728c */ /* 0x000fd2000bf05270 */
[----:B------:R-:W-:Y:S05]  /*1e40*/  BRA.U UP0, `(.L_x_26) ;  /* 0xfffffffd00607547 */ /* 0x000fea000b83ffff */
.L_x_21:
[----:B-1----:R-:W-:Y:S01]  /*1e50*/  ULEA UR8, UR6, UR4, 0x3 ;  /* 0x0000000406087291 */ /* 0x002fe2000f8e18ff */
[----:B------:R-:W-:Y:S01]  /*1e60*/  SHF.L.U32 R2, R15, 0x1f, RZ ;  /* 0x0000001f0f027819 */ /* 0x000fe200000006ff */
[----:B------:R-:W-:Y:S01]  /*1e70*/  @!P1 SYNCS.ARRIVE.TRANS64.A1T0 RZ, [UR4+0x2c8], RZ ;  /* 0x0002c8ffffff99a7 */ /* 0x000fe20008100004 */
[----:B------:R-:W-:-:S06]  /*1e80*/  UISETP.GT.AND UP0, UPT, UR15, UR14, UPT ;  /* 0x0000000e0f00728c */ /* 0x000fcc000bf04270 */
[----:B--2---:R1:W2:Y:S03]  /*1e90*/  SYNCS.PHASECHK.TRANS64.TRYWAIT P0, [UR8+0x158], R2 ;  /* 0x00015802ff0075a7 */ /* 0x0042a60008001108 */
[----:B------:R-:W-:Y:S05]  /*1ea0*/  BRA.U !UP0, `(.L_x_27) ;  /* 0x0000000108ac7547 */ /* 0x000fea000b800000 */
[----:B------:R-:W-:Y:S01]  /*1eb0*/  UIADD3 UR21, UPT, UPT, UR7, UR24, URZ ;  /* 0x0000001807157290 */ /* 0x000fe2000fffe0ff */
[----:B------:R-:W-:-:S11]  /*1ec0*/  UMOV UR25, UR6 ;  /* 0x0000000600197c82 */ /* 0x000fd60008000000 */
.L_x_32:
[----:B-1----:R-:W-:Y:S01]  /*1ed0*/  ULEA UR17, UR25, UR4, 0x3 ;  /* 0x0000000419117291 */ /* 0x002fe2000f8e18ff */
[----:B--2---:R-:W-:Y:S01]  /*1ee0*/  @!P5 MOV R3, 0x1400 ;  /* 0x000014000003d802 */ /* 0x004fe20000000f00 */
[----:B--2---:R-:W-:Y:S10]  /*1ef0*/  @P0 BRA `(.L_x_28) ;  /* 0x00000000000c0947 */ /* 0x004ff40003800000 */
[----:B------:R-:W-:-:S04]  /*1f00*/  SHF.L.U32 R5, R15, 0x1f, RZ ;  /* 0x0000001f0f057819 */ /* 0x000fc800000006ff */
[----:B------:R-:W2:Y:S02]  /*1f10*/  SYNCS.PHASECHK.TRANS64.TRYWAIT P0, [UR17+0x158], R5 ;  /* 0x00015805ff0075a7 */ /* 0x000ea40008001111 */
[----:B--2---:R-:W-:Y:S05]  /*1f20*/  @!P0 BRA `(.L_x_29) ;  /* 0x0000005800e48947 */ /* 0x004fea0003800000 */
.L_x_28:
[----:B------:R2:W-:Y:S01]  /*1f30*/  @!P5 SYNCS.ARRIVE.TRANS64 RZ, [UR17], R3 ;  /* 0x00000003ffffd9a7 */ /* 0x0005e20008000011 */
[----:B------:R-:W-:Y:S04]  /*1f40*/  BSSY.RECONVERGENT B0, `(.L_x_30) ;  /* 0x0000003000007945 */ /* 0x000fe80003800200 */
[----:B------:R-:W-:Y:S05]  /*1f50*/  @P4 BRA `(.L_x_31) ;  /* 0x0000000000044947 */ /* 0x000fea0003800000 */
[----:B------:R-:W-:Y:S05]  /*1f60*/  BPT.TRAP 0x1 ;  /* 0x000000040000795c */ /* 0x000fea0000300000 */
.L_x_31:
[----:B------:R-:W-:Y:S05]  /*1f70*/  BSYNC.RECONVERGENT B0 ;  /* 0x0000000000007941 */ /* 0x000fea0003800200 */
.L_x_30:
        /* <DEDUP_REMOVED lines=10> */
[----:B------:R-:W-:Y:S01]  /*2020*/  UIADD3 UR16, UPT, UPT, UR16, 0x2500, URZ ;  /* 0x0000250010107890 */ /* 0x000fe2000fffe0ff */
[----:B-1----:R-:W-:Y:S01]  /*2030*/  SHF.L.U32 R2, R15, 0x1f, RZ ;  /* 0x0000001f0f027819 */ /* 0x002fe200000006ff */
[----:B------:R-:W-:Y:S02]  /*2040*/  UIADD3.X UR31, UPT, UPT, URZ, UR23, URZ, UP1, !UPT ;  /* 0x00000017ff1f7290 */ /* 0x000fe40008ffe4ff */
[----:B------:R-:W-:Y:S01]  /*2050*/  UIADD3.X UR29, UPT, UPT, URZ, UR23, URZ, UP0, !UPT ;  /* 0x00000017ff1d7290 */ /* 0x000fe200087fe4ff */
[----:B------:R1:W1:Y:S01]  /*2060*/  SYNCS.PHASECHK.TRANS64.TRYWAIT P0, [UR8+0x158], R2 ;  /* 0x00015802ff0075a7 */ /* 0x0002620008001108 */
[----:B------:R-:W-:Y:S01]  /*2070*/  ULEA UR8, UR25, UR4, 0xa ;  /* 0x0000000419087291 */ /* 0x000fe2000f8e50ff */
[----:B------:R-:W-:Y:S01]  /*2080*/  UMOV UR26, 0x0 ;  /* 0x00000000001a7882 */ /* 0x000fe20000000000 */
[----:B------:R-:W-:-:S02]  /*2090*/  UMOV UR27, 0x10000000 ;  /* 0x10000000001b7882 */ /* 0x000fc40000000000 */
[----:B------:R-:W-:Y:S01]  /*20a0*/  UIADD3 UR8, UPT, UPT, UR8, 0x2d500, URZ ;  /* 0x0002d50008087890 */ /* 0x000fe2000fffe0ff */
[----:B------:R-:W-:Y:S01]  /*20b0*/  UMOV UR19, UR35 ;  /* 0x0000002300137c82 */ /* 0x000fe20008000000 */
[----:B------:R-:W-:Y:S01]  /*20c0*/  UMOV UR20, UR36 ;  /* 0x0000002400147c82 */ /* 0x000fe20008000000 */
[----:B------:R-:W-:Y:S01]  /*20d0*/  UMOV UR12, UR36 ;  /* 0x00000024000c7c82 */ /* 0x000fe20008000000 */
[----:B------:R-:W-:Y:S01]  /*20e0*/  UMOV UR9, UR17 ;  /* 0x0000001100097c82 */ /* 0x000fe20008000000 */
[----:B------:R-:W-:Y:S01]  /*20f0*/  UMOV UR10, UR18 ;  /* 0x00000012000a7c82 */ /* 0x000fe20008000000 */
[----:B------:R1:W-:Y:S01]  /*2100*/  UTMALDG.3D [UR16], [UR30], desc[UR26] ;  /* 0x00001a101e0075b4 */ /* 0x0003e20008011000 */
[----:B------:R-:W-:Y:S01]  /*2110*/  UIADD3 UR24, UPT, UPT, UR24, 0x1, URZ ;  /* 0x0000000118187890 */ /* 0x000fe2000fffe0ff */
[----:B------:R-:W-:-:S03]  /*2120*/  UMOV UR25, UR6 ;  /* 0x0000000600197c82 */ /* 0x000fc60008000000 */
[----:B------:R-:W-:Y:S01]  /*2130*/  UISETP.NE.AND UP0, UPT, UR24, UR21, UPT ;  /* 0x000000151800728c */ /* 0x000fe2000bf05270 */
[----:B------:R1:W-:Y:S08]  /*2140*/  UTMALDG.3D [UR8], [UR28], desc[UR26] ;  /* 0x00001a081c0075b4 */ /* 0x0003f00008011000 */
[----:B------:R-:W-:Y:S05]  /*2150*/  BRA.U UP0, `(.L_x_32) ;  /* 0xfffffffd005c7547 */ /* 0x000fea000b83ffff */
.L_x_27:
[C---:B-1----:R-:W-:Y:S01]  /*2160*/  LEA R2, R14.reuse, UR4, 0x3 ;  /* 0x000000040e027c11 */ /* 0x042fe2000f8e18ff */
[----:B------:R-:W-:Y:S01]  /*2170*/  NOP ;  /* 0x0000000000007918 */ /* 0x000fe20000000000 */
[----:B--2---:R-:W-:Y:S02]  /*2180*/  SHF.L.U32 R3, R13, 0x1f, RZ ;  /* 0x0000001f0d037819 */ /* 0x004fe400000006ff */
[----:B------:R-:W-:Y:S02]  /*2190*/  LEA R4, R14, UR4, 0x4 ;  /* 0x000000040e047c11 */ /* 0x000fe4000f8e20ff */
[----:B------:R-:W1:Y:S02]  /*21a0*/  SYNCS.PHASECHK.TRANS64.TRYWAIT P0, [R2+URZ+0x2d0], R3 ;  /* 0x0002d003020075a7 */ /* 0x000e6400080011ff */
[----:B-1----:R-:W-:Y:S05]  /*21b0*/  @!P0 BRA `(.L_x_33) ;  /* 0x0000005800588947 */ /* 0x002fea0003800000 */
.L_x_138:
[----:B------:R-:W2:Y:S01]  /*21c0*/  LDS.128 R4, [R4+0x360] ;  /* 0x0003600004047984 */ /* 0x000ea20000000c00 */
[----:B---3--:R-:W-:Y:S01]  /*21d0*/  ISETP.GE.AND P0, PT, R40, 0x1, PT ;  /* 0x000000012800780c */ /* 0x008fe20003f06270 */
[----:B-1----:R-:W-:Y:S01]  /*21e0*/  VIADD R2, R2, 0x2e0 ;  /* 0x000002e002027836 */ /* 0x002fe20000000000 */
[----:B------:R-:W-:Y:S01]  /*21f0*/  @!PT LDS RZ, [RZ] ;  /* 0x00000000fffff984 */ /* 0x000fe20000000800 */
[----:B------:R-:W-:Y:S01]  /*2200*/  @!PT LDS RZ, [RZ] ;  /* 0x00000000fffff984 */ /* 0x000fe20000000800 */
[----:B------:R-:W-:Y:S01]  /*2210*/  @!PT LDS RZ, [RZ] ;  /* 0x00000000fffff984 */ /* 0x000fe20000000800 */
[----:B------:R-:W-:Y:S01]  /*2220*/  @!PT LDS RZ, [RZ] ;  /* 0x00000000fffff984 */ /* 0x000fe20000000800 */
[----:B------:R1:W-:Y:S06]  /*2230*/  MEMBAR.ALL.CTA ;  /* 0x0000000000007992 */ /* 0x0003ec0000008000 */
[----:B-1----:R-:W1:Y:S01]  /*2240*/  FENCE.VIEW.ASYNC.S ;  /* 0x00000000000073c6 */ /* 0x002e620000000000 */
[----:B------:R-:W-:-:S04]  /*2250*/  PRMT R2, RZ, 0x654, R2 ;  /* 0x00000654ff027816 */ /* 0x000fc80000000002 */
[----:B-1----:R1:W-:Y:S01]  /*2260*/  SYNCS.ARRIVE.TRANS64.RED.A1T0 RZ, [R2+URZ], RZ ;  /* 0x000000ff02ff79a7 */ /* 0x0023e200081004ff */
[----:B--2---:R-:W-:-:S13]  /*2270*/  LOP3.LUT P2, RZ, R6, 0x1, RZ, 0xc0, !PT ;  /* 0x0000000106ff7812 */ /* 0x004fda000784c0ff */
[----:B------:R-:W-:Y:S01]  /*2280*/  @P2 SHF.R.U32.HI R3, RZ, 0x10, R5 ;  /* 0x00000010ff032819 */ /* 0x000fe20000011605 */
[----:B------:R-:W-:Y:S01]  /*2290*/  VOTEU.ANY UP0, P2 ;  /* 0x0000000000ff7886 */ /* 0x000fe20001000100 */
[----:B------:R-:W-:Y:S02]  /*22a0*/  @P2 MOV R11, R4 ;  /* 0x00000004000b2202 */ /* 0x000fe40000000f00 */
[----:B------:R-:W-:Y:S02]  /*22b0*/  @P2 R2UR.BROADCAST UR8, R3 ;  /* 0x00000000030822ca */ /* 0x000fe400008e0000 */
[----:B------:R-:W-:-:S11]  /*22c0*/  @P2 LOP3.LUT R8, R5, 0xffff, RZ, 0xc0, !PT ;  /* 0x0000ffff05082812 */ /* 0x000fd600078ec0ff */
[----:B------:R-:W-:Y:S01]  /*22d0*/  @UP0 UMOV UR36, UR8 ;  /* 0x0000000800240c82 */ /* 0x000fe20008000000 */
[----:B-1----:R-:W-:Y:S05]  /*22e0*/  @!P0 BRA `(.L_x_34) ;  /* 0x0000000000b88947 */ /* 0x002fea0003800000 */
[----:B------:R-:W4:Y:S01]  /*22f0*/  LDC.64 R4, c[0x0][0xb18] ;  /* 0x0002c600ff047b82 */ /* 0x000f220000000a00 */
[----:B------:R-:W-:-:S07]  /*2300*/  ISETP.NE.AND P3, PT, R40, 0x1, PT ;  /* 0x000000012800780c */ /* 0x000fce0003f65270 */
[----:B------:R-:W1:Y:S08]  /*2310*/  LDC.64 R6, c[0x0][0xb10] ;  /* 0x0002c400ff067b82 */ /* 0x000e700000000a00 */
[----:B------:R-:W2:Y:S08]  /*2320*/  LDC R16, c[0x0][0xb20] ;  /* 0x0002c800ff107b82 */ /* 0x000eb00000000800 */
[----:B------:R-:W3:Y:S01]  /*2330*/  LDC R18, c[0x0][0xb0c] ;  /* 0x0002c300ff127b82 */ /* 0x000ee20000000800 */
[----:B----4-:R-:W-:Y:S01]  /*2340*/  IMAD.HI.U32 R17, R0, R5, RZ ;  /* 0x0000000500117227 */ /* 0x010fe200078e00ff */
[----:B------:R-:W-:-:S03]  /*2350*/  ISETP.NE.AND P0, PT, R4, 0x1, PT ;  /* 0x000000010400780c */ /* 0x000fc60003f05270 */
[----:B------:R-:W-:-:S03]  /*2360*/  IMAD.HI.U32 R5, R8, R5, RZ ;  /* 0x0000000508057227 */ /* 0x000fc600078e00ff */
[----:B------:R-:W4:Y:S01]  /*2370*/  LDC.64 R2, c[0x0][0xb28] ;  /* 0x0002ca00ff027b82 */ /* 0x000f220000000a00 */
[----:B-1----:R-:W-:-:S04]  /*2380*/  IMAD.HI.U32 R20, R9, R6, RZ ;  /* 0x0000000609147227 */ /* 0x002fc800078e00ff */
[----:B------:R-:W-:Y:S01]  /*2390*/  IMAD.HI.U32 R22, R11, R6, RZ ;  /* 0x000000060b167227 */ /* 0x000fe200078e00ff */
[----:B------:R-:W-:Y:S02]  /*23a0*/  SHF.R.U32.HI R20, RZ, R7, R20 ;  /* 0x00000007ff147219 */ /* 0x000fe40000011614 */
[-C--:B--2---:R-:W-:Y:S02]  /*23b0*/  SHF.R.U32.HI R17, RZ, R16.reuse, R17 ;  /* 0x00000010ff117219 */ /* 0x084fe40000011611 */
[----:B------:R-:W-:Y:S02]  /*23c0*/  SHF.R.U32.HI R5, RZ, R16, R5 ;  /* 0x00000010ff057219 */ /* 0x000fe40000011605 */
[----:B------:R-:W-:Y:S02]  /*23d0*/  SEL R17, R0, R17, !P0 ;  /* 0x0000001100117207 */ /* 0x000fe40004000000 */
[----:B------:R-:W-:Y:S02]  /*23e0*/  SHF.R.U32.HI R22, RZ, R7, R22 ;  /* 0x00000007ff167219 */ /* 0x000fe40000011616 */
[----:B---3--:R-:W-:-:S02]  /*23f0*/  ISETP.NE.AND P1, PT, R18, 0x1, PT ;  /* 0x000000011200780c */ /* 0x008fc40003f25270 */
[----:B------:R-:W-:Y:S02]  /*2400*/  SEL R5, R8, R5, !P0 ;  /* 0x0000000508057207 */ /* 0x000fe40004000000 */
[----:B------:R-:W-:Y:S02]  /*2410*/  SEL R19, R9, R20, !P1 ;  /* 0x0000001409137207 */ /* 0x000fe40004800000 */
[----:B------:R-:W-:Y:S01]  /*2420*/  SEL R7, R11, R22, !P1 ;  /* 0x000000160b077207 */ /* 0x000fe20004800000 */
[----:B----4-:R-:W-:-:S04]  /*2430*/  IMAD.HI.U32 R20, R17, R2, RZ ;  /* 0x0000000211147227 */ /* 0x010fc800078e00ff */
[----:B------:R-:W-:Y:S01]  /*2440*/  IMAD.HI.U32 R6, R19, R2, RZ ;  /* 0x0000000213067227 */ /* 0x000fe200078e00ff */
[----:B------:R-:W-:-:S04]  /*2450*/  @P3 SHF.R.U32.HI R17, RZ, R3, R20 ;  /* 0x00000003ff113219 */ /* 0x000fc80000011614 */
[----:B------:R-:W-:Y:S01]  /*2460*/  @P3 SHF.R.U32.HI R19, RZ, R3, R6 ;  /* 0x00000003ff133219 */ /* 0x000fe20000011606 */
[----:B------:R-:W-:-:S04]  /*2470*/  IMAD R17, R40, R17, RZ ;  /* 0x0000001128117224 */ /* 0x000fc800078e02ff */
[----:B------:R-:W-:Y:S01]  /*2480*/  IMAD R6, R40, R19, RZ ;  /* 0x0000001328067224 */ /* 0x000fe200078e02ff */
[C---:B------:R-:W-:Y:S02]  /*2490*/  ISETP.GE.AND P0, PT, R5.reuse, R17, PT ;  /* 0x000000110500720c */ /* 0x040fe40003f06270 */
[----:B------:R-:W-:Y:S02]  /*24a0*/  IADD3 R17, PT, PT, -R5, RZ, RZ ;  /* 0x000000ff05117210 */ /* 0x000fe40007ffe1ff */
[----:B------:R-:W-:Y:S01]  /*24b0*/  ISETP.GE.OR P0, PT, R7, R6, P0 ;  /* 0x000000060700720c */ /* 0x000fe20000706670 */
[----:B------:R-:W-:-:S04]  /*24c0*/  IMAD.HI.U32 R6, R5, R2, RZ ;  /* 0x0000000205067227 */ /* 0x000fc800078e00ff */
[----:B------:R-:W-:Y:S01]  /*24d0*/  IMAD R8, R4, R17, R8 ;  /* 0x0000001104087224 */ /* 0x000fe200078e0208 */
[----:B------:R-:W-:-:S04]  /*24e0*/  SHF.R.U32.HI R6, RZ, R3, R6 ;  /* 0x00000003ff067219 */ /* 0x000fc80000011606 */
[----:B------:R-:W-:-:S03]  /*24f0*/  SEL R6, R5, R6, !P3 ;  /* 0x0000000605067207 */ /* 0x000fc60005800000 */
[----:B------:R-:W-:-:S04]  /*2500*/  @!P0 IMAD.HI.U32 R16, R7, R2, RZ ;  /* 0x0000000207108227 */ /* 0x000fc800078e00ff */
[----:B------:R-:W-:Y:S01]  /*2510*/  IMAD.MOV R2, RZ, RZ, -R6 ;  /* 0x000000ffff027224 */ /* 0x000fe200078e0a06 */
[----:B------:R-:W-:-:S03]  /*2520*/  @!P0 SHF.R.U32.HI R16, RZ, R3, R16 ;  /* 0x00000003ff108219 */ /* 0x000fc60000011610 */
[----:B------:R-:W-:Y:S01]  /*2530*/  IMAD R2, R40, R2, R5 ;  /* 0x0000000228027224 */ /* 0x000fe200078e0205 */
[----:B------:R-:W-:-:S05]  /*2540*/  @!P0 SEL R3, R7, R16, !P3 ;  /* 0x0000001007038207 */ /* 0x000fca0005800000 */
[--C-:B------:R-:W-:Y:S02]  /*2550*/  @!P0 IMAD.IADD R6, R6, 0x1, -R3.reuse ;  /* 0x0000000106068824 */ /* 0x100fe400078e0a03 */
[----:B------:R-:W-:Y:S01]  /*2560*/  @!P0 IMAD R3, R2, R19, R3 ;  /* 0x0000001302038224 */ /* 0x000fe200078e0203 */
[----:B------:R-:W-:Y:S01]  /*2570*/  IADD3 R2, PT, PT, -R7, RZ, RZ ;  /* 0x000000ff07027210 */ /* 0x000fe20007ffe1ff */
[----:B------:R-:W-:Y:S02]  /*2580*/  @!P0 IMAD R5, R40, R6, R7 ;  /* 0x0000000628058224 */ /* 0x000fe400078e0207 */
[----:B------:R-:W-:Y:S02]  /*2590*/  @!P0 IMAD.MOV.U32 R7, RZ, RZ, R3 ;  /* 0x000000ffff078224 */ /* 0x000fe400078e0003 */
[----:B------:R-:W-:Y:S02]  /*25a0*/  IMAD R2, R18, R2, R11 ;  /* 0x0000000212027224 */ /* 0x000fe400078e020b */
[----:B------:R-:W-:-:S02]  /*25b0*/  IMAD R8, R5, R4, R8 ;  /* 0x0000000405087224 */ /* 0x000fc400078e0208 */
[----:B------:R-:W-:Y:S02]  /*25c0*/  IMAD R11, R7, R18, R2 ;  /* 0x00000012070b7224 */ /* 0x000fe400078e0202 */
.L_x_34:
[----:B------:R-:W1:Y:S02]  /*25d0*/  LDCU UR8, c[0x0][0xb30] ;  /* 0x00016600ff0877ac */ /* 0x000e640008000800 */
[----:B-1----:R-:W-:-:S09]  /*25e0*/  UISETP.NE.AND UP0, UPT, UR8, 0x1, UPT ;  /* 0x000000010800788c */ /* 0x002fd2000bf05270 */
[----:B------:R-:W-:Y:S05]  /*25f0*/  BRA.U UP0, `(.L_x_35) ;  /* 0x0000000100407547 */ /* 0x000fea000b800000 */
[----:B------:R-:W1:Y:S08]  /*2600*/  LDC.64 R4, c[0x0][0xb10] ;  /* 0x0002c400ff047b82 */ /* 0x000e700000000a00 */
[----:B------:R-:W2:Y:S08]  /*2610*/  LDC.64 R2, c[0x0][0xb18] ;  /* 0x0002c600ff027b82 */ /* 0x000eb00000000a00 */
[----:B------:R-:W3:Y:S08]  /*2620*/  LDC R6, c[0x0][0xb20] ;  /* 0x0002c800ff067b82 */ /* 0x000ef00000000800 */
[----:B------:R-:W4:Y:S01]  /*2630*/  LDC R16, c[0x0][0xb0c] ;  /* 0x0002c300ff107b82 */ /* 0x000f220000000800 */
[----:B-1----:R-:W-:-:S05]  /*2640*/  IMAD.HI.U32 R4, R11, R4, RZ ;  /* 0x000000040b047227 */ /* 0x002fca00078e00ff */
[----:B------:R-:W-:Y:S01]  /*2650*/  SHF.R.U32.HI R4, RZ, R5, R4 ;  /* 0x00000005ff047219 */ /* 0x000fe20000011604 */
[----:B--2---:R-:W-:Y:S01]  /*2660*/  IMAD.HI.U32 R3, R8, R3, RZ ;  /* 0x0000000308037227 */ /* 0x004fe200078e00ff */
[----:B------:R-:W-:-:S04]  /*2670*/  ISETP.NE.AND P0, PT, R2, 0x1, PT ;  /* 0x000000010200780c */ /* 0x000fc80003f05270 */
[----:B---3--:R-:W-:-:S04]  /*2680*/  SHF.R.U32.HI R3, RZ, R6, R3 ;  /* 0x00000006ff037219 */ /* 0x008fc80000011603 */
[----:B------:R-:W-:Y:S02]  /*2690*/  SEL R3, R8, R3, !P0 ;  /* 0x0000000308037207 */ /* 0x000fe40004000000 */
[----:B----4-:R-:W-:-:S04]  /*26a0*/  ISETP.NE.AND P1, PT, R16, 0x1, PT ;  /* 0x000000011000780c */ /* 0x010fc80003f25270 */
[----:B------:R-:W-:-:S05]  /*26b0*/  SEL R4, R11, R4, !P1 ;  /* 0x000000040b047207 */ /* 0x000fca0004800000 */
[----:B------:R-:W-:Y:S02]  /*26c0*/  IMAD.IADD R5, R3, 0x1, -R4 ;  /* 0x0000000103057824 */ /* 0x000fe400078e0a04 */
[----:B------:R-:W-:Y:S02]  /*26d0*/  IMAD.IADD R3, R4, 0x1, -R3 ;  /* 0x0000000104037824 */ /* 0x000fe400078e0a03 */
[----:B------:R-:W-:Y:S02]  /*26e0*/  IMAD R11, R5, R16, R11 ;  /* 0x00000010050b7224 */ /* 0x000fe400078e020b */
[----:B------:R-:W-:-:S07]  /*26f0*/  IMAD R8, R3, R2, R8 ;  /* 0x0000000203087224 */ /* 0x000fce00078e0208 */
.L_x_35:
[----:B------:R-:W-:Y:S01]  /*2700*/  VIADD R14, R14, 0x1 ;  /* 0x000000010e0e7836 */ /* 0x000fe20000000000 */
[----:B------:R-:W-:Y:S01]  /*2710*/  PLOP3.LUT P1, PT, PT, PT, PT, 0x80, 0x8 ;  /* 0x000000000008781c */ /* 0x000fe20003f2f070 */
[----:B------:R-:W-:Y:S02]  /*2720*/  IMAD.IADD R97, R11, 0x1, R90 ;  /* 0x000000010b617824 */ /* 0x000fe400078e025a */
[----:B------:R-:W-:Y:S01]  /*2730*/  IMAD.IADD R91, R8, 0x1, R79 ;  /* 0x00000001085b7824 */ /* 0x000fe200078e024f */
[----:B------:R-:W-:-:S04]  /*2740*/  ISETP.NE.AND P0, PT, R14, 0x2, PT ;  /* 0x000000020e00780c */ /* 0x000fc80003f05270 */
[----:B------:R-:W-:Y:S02]  /*2750*/  SEL R2, RZ, 0x1, P0 ;  /* 0x00000001ff027807 */ /* 0x000fe40000000000 */
[----:B------:R-:W-:Y:S02]  /*2760*/  SEL R14, R14, RZ, P0 ;  /* 0x000000ff0e0e7207 */ /* 0x000fe40000000000 */
[----:B------:R-:W-:Y:S01]  /*2770*/  LOP3.LUT R13, R13, R2, RZ, 0x3c, !PT ;  /* 0x000000020d0d7212 */ /* 0x000fe200078e3cff */
[----:B------:R-:W-:Y:S06]  /*2780*/  @P2 BRA `(.L_x_36) ;  /* 0xfffffff000982947 */ /* 0x000fec000383ffff */
[----:B------:R-:W-:Y:S01]  /*2790*/  UIADD3 UR4, UPT, UPT, UR4, 0x158, URZ ;  /* 0x0000015804047890 */ /* 0x000fe2000fffe0ff */
[----:B------:R-:W-:-:S03]  /*27a0*/  SHF.L.U32 R3, R15, 0x1f, RZ ;  /* 0x0000001f0f037819 */ /* 0x000fc600000006ff */
[----:B------:R-:W-:-:S09]  /*27b0*/  ULEA UR5, UR6, UR4, 0x3 ;  /* 0x0000000406057291 */ /* 0x000fd2000f8e18ff */
[----:B------:R-:W1:Y:S02]  /*27c0*/  SYNCS.PHASECHK.TRANS64.TRYWAIT P0, [UR5], R3 ;  /* 0x00000003ff0075a7 */ /* 0x000e640008001105 */
[----:B-1----:R-:W-:Y:S05]  /*27d0*/  @!P0 BRA `(.L_x_37) ;  /* 0x0000005000e48947 */ /* 0x002fea0003800000 */
.L_x_140:
[----:B------:R-:W-:-:S04]  /*27e0*/  UIADD3 UR6, UPT, UPT, UR6, 0x1, URZ ;  /* 0x0000000106067890 */ /* 0x000fc8000fffe0ff */
[----:B------:R-:W-:-:S04]  /*27f0*/  UISETP.NE.AND UP0, UPT, UR6, 0x2b, UPT ;  /* 0x0000002b0600788c */ /* 0x000fc8000bf05270 */
[----:B------:R-:W-:Y:S02]  /*2800*/  USEL UR7, URZ, 0x1, UP0 ;  /* 0x00000001ff077887 */ /* 0x000fe40008000000 */
[----:B------:R-:W-:-:S04]  /*2810*/  USEL UR6, UR6, URZ, UP0 ;  /* 0x000000ff06067287 */ /* 0x000fc80008000000 */
[----:B------:R-:W-:Y:S01]  /*2820*/  ULEA UR5, UR6, UR4, 0x3 ;  /* 0x0000000406057291 */ /* 0x000fe2000f8e18ff */
[----:B------:R-:W-:-:S04]  /*2830*/  LOP3.LUT R2, R15, UR7, RZ, 0x3c, !PT ;  /* 0x000000070f027c12 */ /* 0x000fc8000f8e3cff */
[----:B-1----:R-:W-:-:S04]  /*2840*/  SHF.L.U32 R3, R2, 0x1f, RZ ;  /* 0x0000001f02037819 */ /* 0x002fc800000006ff */
[----:B------:R-:W1:Y:S02]  /*2850*/  SYNCS.PHASECHK.TRANS64.TRYWAIT P0, [UR5], R3 ;  /* 0x00000003ff0075a7 */ /* 0x000e640008001105 */
[----:B-1----:R-:W-:Y:S05]  /*2860*/  @!P0 BRA `(.L_x_38) ;  /* 0x0000005000d88947 */ /* 0x002fea0003800000 */
.L_x_142:
        /* <DEDUP_REMOVED lines=9> */
.L_x_144:
        /* <DEDUP_REMOVED lines=9> */
.L_x_146:
        /* <DEDUP_REMOVED lines=9> */
.L_x_148:
        /* <DEDUP_REMOVED lines=9> */
.L_x_150:
        /* <DEDUP_REMOVED lines=9> */
.L_x_152:
        /* <DEDUP_REMOVED lines=9> */
.L_x_154:
        /* <DEDUP_REMOVED lines=9> */
.L_x_156:
        /* <DEDUP_REMOVED lines=9> */
.L_x_158:
        /* <DEDUP_REMOVED lines=9> */
.L_x_160:
        /* <DEDUP_REMOVED lines=9> */
.L_x_162:
        /* <DEDUP_REMOVED lines=9> */
.L_x_164:
        /* <DEDUP_REMOVED lines=9> */
.L_x_166:
        /* <DEDUP_REMOVED lines=9> */
.L_x_168:
        /* <DEDUP_REMOVED lines=9> */
.L_x_170:
        /* <DEDUP_REMOVED lines=9> */
.L_x_172:
        /* <DEDUP_REMOVED lines=9> */
.L_x_174:
        /* <DEDUP_REMOVED lines=9> */
.L_x_176:
        /* <DEDUP_REMOVED lines=9> */
.L_x_178:
        /* <DEDUP_REMOVED lines=9> */
.L_x_180:
        /* <DEDUP_REMOVED lines=9> */
.L_x_182:
        /* <DEDUP_REMOVED lines=9> */
.L_x_184:
        /* <DEDUP_REMOVED lines=9> */
.L_x_186:
        /* <DEDUP_REMOVED lines=9> */
.L_x_188:
        /* <DEDUP_REMOVED lines=9> */
.L_x_190:
        /* <DEDUP_REMOVED lines=9> */
.L_x_192:
        /* <DEDUP_REMOVED lines=9> */
.L_x_194:
        /* <DEDUP_REMOVED lines=9> */
.L_x_196:
        /* <DEDUP_REMOVED lines=9> */
.L_x_198:
        /* <DEDUP_REMOVED lines=9> */
.L_x_200:
        /* <DEDUP_REMOVED lines=9> */
.L_x_202:
        /* <DEDUP_REMOVED lines=9> */
.L_x_204:
        /* <DEDUP_REMOVED lines=9> */
.L_x_206:
        /* <DEDUP_REMOVED lines=9> */
.L_x_208:
        /* <DEDUP_REMOVED lines=9> */
.L_x_210:
        /* <DEDUP_REMOVED lines=9> */
.L_x_212:
        /* <DEDUP_REMOVED lines=9> */
.L_x_214:
        /* <DEDUP_REMOVED lines=9> */
.L_x_216:
        /* <DEDUP_REMOVED lines=9> */
.L_x_218:
        /* <DEDUP_REMOVED lines=9> */
.L_x_220:
        /* <DEDUP_REMOVED lines=9> */
.L_x_222:
[----:B------:R-:W-:-:S04]  /*3ef0*/  UIADD3 UR6, UPT, UPT, UR6, 0x1, URZ ;  /* 0x0000000106067890 */ /* 0x000fc8000fffe0ff */
[----:B------:R-:W-:-:S04]  /*3f00*/  UISETP.NE.AND UP0, UPT, UR6, 0x2b, UPT ;  /* 0x0000002b0600788c */ /* 0x000fc8000bf05270 */
[----:B------:R-:W-:Y:S02]  /*3f10*/  USEL UR5, URZ, 0x1, UP0 ;  /* 0x00000001ff057887 */ /* 0x000fe40008000000 */
[----:B------:R-:W-:-:S04]  /*3f20*/  USEL UR6, UR6, URZ, UP0 ;  /* 0x000000ff06067287 */ /* 0x000fc80008000000 */
[----:B------:R-:W-:Y:S01]  /*3f30*/  ULEA UR6, UR6, UR4, 0x3 ;  /* 0x0000000406067291 */ /* 0x000fe2000f8e18ff */
[----:B-1----:R-:W-:-:S04]  /*3f40*/  LOP3.LUT R3, R2, UR5, RZ, 0x3c, !PT ;  /* 0x0000000502037c12 */ /* 0x002fc8000f8e3cff */
[----:B------:R-:W-:Y:S01]  /*3f50*/  SHF.L.U32 R3, R3, 0x1f, RZ ;  /* 0x0000001f03037819 */ /* 0x000fe200000006ff */
[----:B----4-:R-:W-:-:S07]  /*3f60*/  IMAD.U32 R0, RZ, RZ, UR6 ;  /* 0x00000006ff007e24 */ /* 0x010fce000f8e00ff */
.L_x_79:
[----:B-1----:R1:W2:Y:S02]  /*3f70*/  SYNCS.PHASECHK.TRANS64.TRYWAIT P0, [R0+URZ], R3 ;  /* 0x00000003000075a7 */ /* 0x0022a400080011ff */
[----:B--2---:R-:W-:Y:S05]  /*3f80*/  @!P0 NANOSLEEP.SYNCS 0x989680 ;  /* 0x009896800000895d */ /* 0x004fea0003900000 */
[----:B------:R-:W2:Y:S02]  /*3f90*/  @!P0 SYNCS.PHASECHK.TRANS64 P0, [R0+URZ], R3 ;  /* 0x00000003000085a7 */ /* 0x000ea400080010ff */
[----:B--2---:R-:W-:Y:S05]  /*3fa0*/  @P0 EXIT ;  /* 0x000000000000094d */ /* 0x004fea0003800000 */
[----:B------:R-:W-:Y:S05]  /*3fb0*/  BRA `(.L_x_79) ;  /* 0xfffffffc00ec7947 */ /* 0x000fea000383ffff */
.L_x_18:
[----:B------:R-:W-:-:S04]  /*3fc0*/  UISETP.NE.AND UP1, UPT, UR37, URZ, UPT ;  /* 0x000000ff2500728c */ /* 0x000fc8000bf25270 */
[----:B------:R-:W-:-:S09]  /*3fd0*/  UISETP.NE.OR UP1, UPT, UR8, 0x1, UP1 ;  /* 0x000000010800788c */ /* 0x000fd20008f25670 */
[----:B------:R-:W-:Y:S05]  /*3fe0*/  BRA.U UP1, `(.L_x_80) ;  /* 0x0000000501487547 */ /* 0x000fea000b800000 */
[----:B------:R-:W-:Y:S01]  /*3ff0*/  ISETP.NE.AND P2, PT, R2, RZ, PT ;  /* 0x000000ff0200720c */ /* 0x000fe20003f45270 */
[----:B------:R-:W-:Y:S01]  /*4000*/  IMAD.MOV.U32 R12, RZ, RZ, 0x1 ;  /* 0x00000001ff0c7424 */ /* 0x000fe200078e00ff */
[----:B------:R-:W-:Y:S02]  /*4010*/  CS2R R10, SRZ ;  /* 0x00000000000a7805 */ /* 0x000fe4000001ff00 */
[----:B------:R-:W-:Y:S01]  /*4020*/  CS2R R8, SRZ ;  /* 0x0000000000087805 */ /* 0x000fe2000001ff00 */
[----:B------:R-:W-:Y:S01]  /*4030*/  UMOV UR4, 0x400 ;  /* 0x0000040000047882 */ /* 0x000fe20000000000 */
[----:B------:R-:W-:Y:S01]  /*4040*/  UMOV UR6, URZ ;  /* 0x000000ff00067c82 */ /* 0x000fe20008000000 */
[----:B------:R-:W-:-:S12]  /*4050*/  ULEA UR37, UR37, UR4, 0x18 ;  /* 0x0000000425257291 */ /* 0x000fd8000f8ec0ff */
.L_x_84:
[----:B------:R-:W-:Y:S02]  /*4060*/  LEA R0, R8, UR37, 0x3 ;  /* 0x0000002508007c11 */ /* 0x000fe4000f8e18ff */
[----:B------:R-:W-:-:S03]  /*4070*/  SHF.L.U32 R5, R9, 0x1f, RZ ;  /* 0x0000001f09057819 */ /* 0x000fc600000006ff */
[----:B------:R-:W-:Y:S01]  /*4080*/  VIADD R4, R0, 0x340 ;  /* 0x0000034000047836 */ /* 0x000fe20000000000 */
[----:B------:R-:W1:Y:S02]  /*4090*/  SYNCS.PHASECHK.TRANS64.TRYWAIT P0, [R0+URZ+0x330], R5 ;  /* 0x00033005000075a7 */ /* 0x000e6400080011ff */
[----:B-1----:R-:W-:Y:S05]  /*40a0*/  @!P0 BRA `(.L_x_81) ;  /* 0x0000004800a08947 */ /* 0x002fea0003800000 */
.L_x_223:
[----:B------:R-:W-:Y:S01]  /*40b0*/  ULEA UR5, UR6, UR37, 0x3 ;  /* 0x0000002506057291 */ /* 0x000fe2000f8e18ff */
[----:B------:R-:W-:Y:S02]  /*40c0*/  PRMT R4, RZ, 0x654, R4 ;  /* 0x00000654ff047816 */ /* 0x000fe40000000004 */
[----:B-1----:R-:W-:Y:S01]  /*40d0*/  SHF.L.U32 R5, R12, 0x1f, RZ ;  /* 0x0000001f0c057819 */ /* 0x002fe200000006ff */
[----:B------:R-:W-:Y:S01]  /*40e0*/  UIADD3 UR4, UPT, UPT, UR5, 0x2d0, URZ ;  /* 0x000002d005047890 */ /* 0x000fe2000fffe0ff */
[----:B------:R1:W-:Y:S05]  /*40f0*/  SYNCS.ARRIVE.TRANS64.RED.A1T0 RZ, [R4+URZ], RZ ;  /* 0x000000ff04ff79a7 */ /* 0x0003ea00081004ff */
[----:B------:R-:W-:Y:S01]  /*4100*/  IMAD.U32 R7, RZ, RZ, UR4 ;  /* 0x00000004ff077e24 */ /* 0x000fe2000f8e00ff */
[----:B------:R-:W2:Y:S04]  /*4110*/  SYNCS.PHASECHK.TRANS64.TRYWAIT P0, [UR5+0x2e0], R5 ;  /* 0x0002e005ff0075a7 */ /* 0x000ea80008001105 */
[----:B------:R-:W-:Y:S01]  /*4120*/  PRMT R6, R2, 0x654, R7 ;  /* 0x0000065402067816 */ /* 0x000fe20000000007 */
[----:B-1----:R-:W-:Y:S01]  /*4130*/  @!P2 IMAD.MOV.U32 R4, RZ, RZ, 0x10 ;  /* 0x00000010ff04a424 */ /* 0x002fe200078e00ff */
[----:B--2---:R-:W-:Y:S06]  /*4140*/  @!P0 BRA `(.L_x_82) ;  /* 0x00000048008c8947 */ /* 0x004fec0003800000 */
.L_x_225:
[----:B------:R-:W-:Y:S01]  /*4150*/  ULEA UR4, UR6, UR37, 0x4 ;  /* 0x0000002506047291 */ /* 0x000fe2000f8e20ff */
[----:B------:R-:W-:Y:S01]  /*4160*/  SEL R3, R6, R3, !P2 ;  /* 0x0000000306037207 */ /* 0x000fe20005000000 */
[----:B------:R-:W-:Y:S01]  /*4170*/  UIADD3 UR5, UPT, UPT, UR5, 0x2d0, URZ ;  /* 0x000002d005057890 */ /* 0x000fe2000fffe0ff */
[----:B-1----:R-:W-:Y:S01]  /*4180*/  LEA R0, R11, UR37, 0x3 ;  /* 0x000000250b007c11 */ /* 0x002fe2000f8e18ff */
[----:B------:R-:W-:Y:S01]  /*4190*/  UIADD3 UR4, UPT, UPT, UR4, 0x360, URZ ;  /* 0x0000036004047890 */ /* 0x000fe2000fffe0ff */
[----:B------:R-:W-:Y:S01]  /*41a0*/  SHF.L.U32 R5, R10, 0x1f, RZ ;  /* 0x0000001f0a057819 */ /* 0x000fe200000006ff */
[----:B------:R1:W-:Y:S01]  /*41b0*/  @!P2 SYNCS.ARRIVE.TRANS64.RED RZ, [R3+URZ], R4 ;  /* 0x0000000403ffa9a7 */ /* 0x0003e200080004ff */
[----:B------:R-:W-:Y:S01]  /*41c0*/  UIADD3 UR6, UPT, UPT, UR6, 0x1, URZ ;  /* 0x0000000106067890 */ /* 0x000fe2000fffe0ff */
[----:B------:R-:W-:-:S03]  /*41d0*/  VIADD R8, R8, 0x1 ;  /* 0x0000000108087836 */ /* 0x000fc60000000000 */
[----:B------:R-:W-:Y:S02]  /*41e0*/  UISETP.NE.AND UP0, UPT, UR6, 0x2, UPT ;  /* 0x000000020600788c */ /* 0x000fe4000bf05270 */
[----:B------:R-:W-:Y:S06]  /*41f0*/  UGETNEXTWORKID.BROADCAST [UR4], [UR5] ;  /* 0x00000000040073ca */ /* 0x000fec0008000100 */
[----:B------:R-:W-:Y:S01]  /*4200*/  USEL UR4, URZ, 0x1, UP0 ;  /* 0x00000001ff047887 */ /* 0x000fe20008000000 */
[----:B------:R-:W-:Y:S01]  /*4210*/  ISETP.NE.AND P0, PT, R8, 0x2, PT ;  /* 0x000000020800780c */ /* 0x000fe20003f05270 */
[----:B------:R-:W-:Y:S01]  /*4220*/  USEL UR6, UR6, URZ, UP0 ;  /* 0x000000ff06067287 */ /* 0x000fe20008000000 */
[----:B------:R-:W2:Y:S03]  /*4230*/  SYNCS.PHASECHK.TRANS64.TRYWAIT P1, [R0+URZ+0x2d0], R5 ;  /* 0x0002d005000075a7 */ /* 0x000ea600080211ff */
[----:B------:R-:W-:Y:S01]  /*4240*/  LOP3.LUT R12, R12, UR4, RZ, 0x3c, !PT ;  /* 0x000000040c0c7c12 */ /* 0x000fe2000f8e3cff */
[----:B-12---:R-:W-:Y:S07]  /*4250*/  @!P1 BRA `(.L_x_83) ;  /* 0x0000004800609947 */ /* 0x006fee0003800000 */
.L_x_226:
[C---:B------:R-:W-:Y:S01]  /*4260*/  LEA R4, R11.reuse, UR37, 0x4 ;  /* 0x000000250b047c11 */ /* 0x040fe2000f8e20ff */
[----:B-1----:R-:W-:Y:S01]  /*4270*/  VIADD R0, R0, 0x2e0 ;  /* 0x000002e000007836 */ /* 0x002fe20000000000 */
[----:B------:R-:W-:Y:S01]  /*4280*/  SEL R8, R8, RZ, P0 ;  /* 0x000000ff08087207 */ /* 0x000fe20000000000 */
[----:B------:R-:W-:-:S03]  /*4290*/  VIADD R11, R11, 0x1 ;  /* 0x000000010b0b7836 */ /* 0x000fc60000000000 */
[----:B------:R-:W1:Y:S01]  /*42a0*/  LDS.128 R4, [R4+0x360] ;  /* 0x0003600004047984 */ /* 0x000e620000000c00 */
[----:B------:R-:W-:Y:S02]  /*42b0*/  PRMT R0, RZ, 0x654, R0 ;  /* 0x00000654ff007816 */ /* 0x000fe40000000000 */
[C---:B------:R-:W-:Y:S01]  /*42c0*/  ISETP.NE.AND P1, PT, R11.reuse, 0x2, PT ;  /* 0x000000020b00780c */ /* 0x040fe20003f25270 */
[----:B------:R-:W-:Y:S01]  /*42d0*/  @!PT LDS RZ, [RZ] ;  /* 0x00000000fffff984 */ /* 0x000fe20000000800 */
[----:B------:R-:W-:Y:S01]  /*42e0*/  @!PT LDS RZ, [RZ] ;  /* 0x00000000fffff984 */ /* 0x000fe20000000800 */
[----:B------:R-:W-:Y:S01]  /*42f0*/  @!PT LDS RZ, [RZ] ;  /* 0x00000000fffff984 */ /* 0x000fe20000000800 */
[----:B------:R-:W-:Y:S01]  /*4300*/  @!PT LDS RZ, [RZ] ;  /* 0x00000000fffff984 */ /* 0x000fe20000000800 */
[----:B------:R2:W-:Y:S06]  /*4310*/  MEMBAR.ALL.CTA ;  /* 0x0000000000007992 */ /* 0x0005ec0000008000 */
[----:B--2---:R-:W2:Y:S01]  /*4320*/  FENCE.VIEW.ASYNC.S ;  /* 0x00000000000073c6 */ /* 0x004ea20000000000 */
[----:B------:R-:W-:Y:S01]  /*4330*/  SEL R11, R11, RZ, P1 ;  /* 0x000000ff0b0b7207 */ /* 0x000fe20000800000 */
[----:B--2---:R2:W-:Y:S01]  /*4340*/  SYNCS.ARRIVE.TRANS64.RED.A1T0 RZ, [R0+URZ], RZ ;  /* 0x000000ff00ff79a7 */ /* 0x0045e200081004ff */
[----:B-1----:R-:W-:-:S02]  /*4350*/  LOP3.LUT P3, RZ, R6, 0x1, RZ, 0xc0, !PT ;  /* 0x0000000106ff7812 */ /* 0x002fc4000786c0ff */
[----:B------:R-:W-:-:S04]  /*4360*/  SEL R5, RZ, 0x1, P1 ;  /* 0x00000001ff057807 */ /* 0x000fc80000800000 */
[----:B------:R-:W-:Y:S02]  /*4370*/  LOP3.LUT R10, R10, R5, RZ, 0x3c, !PT ;  /* 0x000000050a0a7212 */ /* 0x000fe400078e3cff */
[----:B--2---:R-:W-:-:S04]  /*4380*/  SEL R0, RZ, 0x1, P0 ;  /* 0x00000001ff007807 */ /* 0x004fc80000000000 */
[----:B------:R-:W-:Y:S01]  /*4390*/  LOP3.LUT R9, R9, R0, RZ, 0x3c, !PT ;  /* 0x0000000009097212 */ /* 0x000fe200078e3cff */
[----:B------:R-:W-:Y:S06]  /*43a0*/  @P3 BRA `(.L_x_84) ;  /* 0xfffffffc002c3947 */ /* 0x000fec000383ffff */
[----:B------:R-:W-:Y:S01]  /*43b0*/  ULEA UR5, UR6, UR37, 0x3 ;  /* 0x0000002506057291 */ /* 0x000fe2000f8e18ff */
[----:B------:R-:W-:-:S08]  /*43c0*/  SHF.L.U32 R3, R12, 0x1f, RZ ;  /* 0x0000001f0c037819 */ /* 0x000fd000000006ff */
[----:B------:R-:W1:Y:S02]  /*43d0*/  SYNCS.PHASECHK.TRANS64 P0, [UR5+0x2e0], R3 ;  /* 0x0002e003ff0075a7 */ /* 0x000e640008001005 */
[----:B-1----:R-:W-:Y:S05]  /*43e0*/  @P0 BRA `(.L_x_85) ;  /* 0x0000000000080947 */ /* 0x002fea0003800000 */
[----:B------:R-:W1:Y:S02]  /*43f0*/  SYNCS.PHASECHK.TRANS64.TRYWAIT P0, [UR5+0x2e0], R3 ;  /* 0x0002e003ff0075a7 */ /* 0x000e640008001105 */
[----:B-1----:R-:W-:Y:S05]  /*4400*/  @!P0 BRA `(.L_x_86) ;  /* 0x0000004800088947 */ /* 0x002fea0003800000 */
.L_x_85:
[----:B------:R-:W-:-:S04]  /*4410*/  UIADD3 UR4, UPT, UPT, UR6, 0x1, URZ ;  /* 0x0000000106047890 */ /* 0x000fc8000fffe0ff */
[----:B------:R-:W-:-:S04]  /*4420*/  UISETP.NE.AND UP0, UPT, UR4, 0x2, UPT ;  /* 0x000000020400788c */ /* 0x000fc8000bf05270 */
[----:B------:R-:W-:Y:S02]  /*4430*/  USEL UR7, URZ, 0x1, UP0 ;  /* 0x00000001ff077887 */ /* 0x000fe40008000000 */
[----:B------:R-:W-:-:S04]  /*4440*/  USEL UR4, UR4, URZ, UP0 ;  /* 0x000000ff04047287 */ /* 0x000fc80008000000 */
[----:B------:R-:W-:Y:S01]  /*4450*/  ULEA UR4, UR4, UR37, 0x3 ;  /* 0x0000002504047291 */ /* 0x000fe2000f8e18ff */
[----:B-1----:R-:W-:-:S04]  /*4460*/  LOP3.LUT R3, R12, UR7, RZ, 0x3c, !PT ;  /* 0x000000070c037c12 */ /* 0x002fc8000f8e3cff */
[----:B------:R-:W-:-:S04]  /*4470*/  SHF.L.U32 R0, R3, 0x1f, RZ ;  /* 0x0000001f03007819 */ /* 0x000fc800000006ff */
[----:B------:R-:W1:Y:S02]  /*4480*/  SYNCS.PHASECHK.TRANS64 P0, [UR4+0x2e0], R0 ;  /* 0x0002e000ff0075a7 */ /* 0x000e640008001004 */
[----:B-1----:R-:W-:Y:S05]  /*4490*/  @P0 EXIT ;  /* 0x000000000000094d */ /* 0x002fea0003800000 */
[----:B------:R-:W-:Y:S02]  /*44a0*/  SHF.L.U32 R3, R3, 0x1f, RZ ;  /* 0x0000001f03037819 */ /* 0x000fe400000006ff */
[----:B------:R-:W-:-:S07]  /*44b0*/  MOV R0, UR4 ;  /* 0x0000000400007c02 */ /* 0x000fce0008000f00 */
.L_x_87:
[----:B-1----:R1:W2:Y:S02]  /*44c0*/  SYNCS.PHASECHK.TRANS64.TRYWAIT P0, [R0+URZ+0x2e0], R3 ;  /* 0x0002e003000075a7 */ /* 0x0022a400080011ff */
[----:B--2---:R-:W-:Y:S05]  /*44d0*/  @!P0 NANOSLEEP.SYNCS 0x989680 ;  /* 0x009896800000895d */ /* 0x004fea0003900000 */
[----:B------:R-:W2:Y:S02]  /*44e0*/  @!P0 SYNCS.PHASECHK.TRANS64 P0, [R0+URZ+0x2e0], R3 ;  /* 0x0002e003000085a7 */ /* 0x000ea400080010ff */
[----:B--2---:R-:W-:Y:S05]  /*44f0*/  @P0 EXIT ;  /* 0x000000000000094d */ /* 0x004fea0003800000 */
[----:B------:R-:W-:Y:S05]  /*4500*/  BRA `(.L_x_87) ;  /* 0xfffffffc00ec7947 */ /* 0x000fea000383ffff */
.L_x_80:
[----:B------:R-:W-:-:S09]  /*4510*/  UISETP.NE.AND UP1, UPT, UR8, URZ, UPT ;  /* 0x000000ff0800728c */ /* 0x000fd2000bf25270 */
[----:B------:R-:W-:Y:S05]  /*4520*/  BRA.U UP1, `(.L_x_88) ;  /* 0x0000000d01607547 */ /* 0x000fea000b800000 */
[----:B------:R-:W-:Y:S01]  /*4530*/  UMOV UR4, 0x40 ;  /* 0x0000004000047882 */ /* 0x000fe20000000000 */
[----:B------:R-:W-:Y:S01]  /*4540*/  NOP ;  /* 0x0000000000007918 */ /* 0x000fe20000000000 */
[----:B------:R-:W-:Y:S01]  /*4550*/  ULEA UR4, UR37, UR4, 0x18 ;  /* 0x0000000425047291 */ /* 0x000fe2000f8ec0ff */
[----:B------:R-:W-:Y:S02]  /*4560*/  UMOV UR5, 0x400 ;  /* 0x0000040000057882 */ /* 0x000fe40000000000 */
[----:B------:R-:W-:-:S06]  /*4570*/  ULEA UR37, UR37, UR5, 0x18 ;  /* 0x0000000525257291 */ /* 0x000fcc000f8ec0ff */
[----:B------:R-:W1:Y:S02]  /*4580*/  LDS.U8 R0, [UR4+0x1c] ;  /* 0x00001c04ff007984 */ /* 0x000e640008000000 */
[----:B-1----:R-:W-:-:S13]  /*4590*/  ISETP.NE.AND P0, PT, R0, RZ, PT ;  /* 0x000000ff0000720c */ /* 0x002fda0003f05270 */
[----:B------:R-:W-:Y:S05]  /*45a0*/  @P0 BRA `(.L_x_89) ;  /* 0x0000000000580947 */ /* 0x000fea0003800000 */
[----:B------:R-:W-:-:S13]  /*45b0*/  ELECT P0, URZ, PT ;  /* 0x0000000000ff782f */ /* 0x000fda0003800000 */
[----:B------:R-:W-:Y:S05]  /*45c0*/  @!P0 BRA `(.L_x_90) ;  /* 0x0000000000608947 */ /* 0x000fea0003800000 */
[----:B------:R-:W-:Y:S01]  /*45d0*/  UMOV UR5, 0x10 ;  /* 0x0000001000057882 */ /* 0x000fe20000000000 */
[----:B------:R-:W-:Y:S01]  /*45e0*/  HFMA2 R0, -RZ, RZ, 0, 5.9604644775390625e-08 ;  /* 0x00000001ff007431 */ /* 0x000fe200000001ff */
[----:B------:R-:W-:-:S03]  /*45f0*/  MOV R2, 0xffff ;  /* 0x0000ffff00027802 */ /* 0x000fc60000000f00 */
[----:B------:R-:W-:Y:S04]  /*4600*/  DEPBAR.LE SB1, 0x36 ;  /* 0x00009d800000791a */ /* 0x000fe80000000000 */
[----:B------:R-:W1:Y:S02]  /*4610*/  UTCATOMSWS.FIND_AND_SET.ALIGN UP0, UR5, UR5 ;  /* 0x00000005000575e3 */ /* 0x000e640008000800 */
[----:B-1----:R-:W-:Y:S01]  /*4620*/  MOV R3, UR5 ;  /* 0x0000000500037c02 */ /* 0x002fe20008000f00 */
[----:B------:R-:W-:Y:S06]  /*4630*/  BRA.U UP0, `(.L_x_91) ;  /* 0x0000000100187547 */ /* 0x000fec000b800000 */
.L_x_92:
[----:B------:R-:W-:Y:S05]  /*4640*/  NANOSLEEP 0x64 ;  /* 0x000000640000795d */ /* 0x000fea0003800000 */
[----:B------:R-:W-:-:S05]  /*4650*/  UMOV UR5, 0x10 ;  /* 0x0000001000057882 */ /* 0x000fca0000000000 */
[----:B------:R-:W-:Y:S04]  /*4660*/  DEPBAR.LE SB1, 0x36 ;  /* 0x00009d800000791a */ /* 0x000fe80000000000 */
[----:B------:R-:W1:Y:S02]  /*4670*/  UTCATOMSWS.FIND_AND_SET.ALIGN UP0, UR5, UR5 ;  /* 0x00000005000575e3 */ /* 0x000e640008000800 */
[----:B-1----:R-:W-:Y:S01]  /*4680*/  MOV R3, UR5 ;  /* 0x0000000500037c02 */ /* 0x002fe20008000f00 */
[----:B------:R-:W-:Y:S05]  /*4690*/  BRA.U !UP0, `(.L_x_92) ;  /* 0xfffffffd08e87547 */ /* 0x000fea000b83ffff */
.L_x_91:
[-C--:B------:R-:W-:Y:S02]  /*46a0*/  SHF.L.U32 R2, R2, R3.reuse, RZ ;  /* 0x0000000302027219 */ /* 0x080fe400000006ff */
[----:B------:R-:W-:Y:S01]  /*46b0*/  SHF.L.U32 R0, R0, R3, RZ ;  /* 0x0000000300007219 */ /* 0x000fe200000006ff */
[----:B------:R-:W-:Y:S02]  /*46c0*/  IMAD.SHL.U32 R3, R3, 0x20, RZ ;  /* 0x0000002003037824 */ /* 0x000fe400078e00ff */
[----:B------:R1:W-:Y:S04]  /*46d0*/  ATOMS.OR RZ, [UR4+0x14], R2 ;  /* 0x00001402ffff798c */ /* 0x0003e8000b000004 */
[----:B------:R1:W-:Y:S04]  /*46e0*/  ATOMS.OR RZ, [UR4+0x18], R0 ;  /* 0x00001800ffff798c */ /* 0x0003e8000b000004 */
[----:B------:R1:W-:Y:S01]  /*46f0*/  STS [UR37+0x380], R3 ;  /* 0x00038003ff007988 */ /* 0x0003e20008000825 */
[----:B------:R-:W-:Y:S05]  /*4700*/  BRA `(.L_x_90) ;  /* 0x0000000000107947 */ /* 0x000fea0003800000 */
.L_x_89:
[----:B------:R-:W-:Y:S02]  /*4710*/  MOV R0, 0xffffffff ;  /* 0xffffffff00007802 */ /* 0x000fe40000000f00 */
[----:B------:R-:W-:-:S03]  /*4720*/  MOV R2, 0x4750 ;  /* 0x0000475000027802 */ /* 0x000fc60000000f00 */
[----:B------:R1:W-:Y:S04]  /*4730*/  STS [UR37+0x380], R0 ;  /* 0x00038000ff007988 */ /* 0x0003e80008000825 */
[----:B-1-3-5:R-:W-:Y:S05]  /*4740*/  CALL.REL.NOINC `($__internal_1_$__cuda_sm10x_tcgen05_guardrail_trap_phase_invalid_during_alloc) ;  /* 0x0000004800847944 */ /* 0x02afea0003c00000 */
.L_x_90:
[----:B------:R-:W-:Y:S05]  /*4750*/  WARPSYNC.ALL ;  /* 0x0000000000007948 */ /* 0x000fea0003800000 */
[----:B------:R-:W2:Y:S01]  /*4760*/  S2UR UR6, SR_CgaCtaId ;  /* 0x00000000000679c3 */ /* 0x000ea20000008800 */
[----:B------:R-:W-:Y:S01]  /*4770*/  UMOV UR4, 0x400 ;  /* 0x0000040000047882 */ /* 0x000fe20000000000 */
[----:B------:R-:W-:-:S06]  /*4780*/  NOP ;  /* 0x0000000000007918 */ /* 0x000fcc0000000000 */
[----:B------:R-:W-:Y:S06]  /*4790*/  BAR.ARV 0x6, 0xa0 ;  /* 0x0182800000007b1d */ /* 0x000fec0000002000 */
[----:B------:R-:W4:Y:S01]  /*47a0*/  LDCU UR7, c[0x0][0x38c] ;  /* 0x00007180ff0777ac */ /* 0x000f220008000800 */
[----:B------:R-:W-:Y:S01]  /*47b0*/  IMAD.MOV.U32 R11, RZ, RZ, 0x1 ;  /* 0x00000001ff0b7424 */ /* 0x000fe200078e00ff */
[----:B------:R-:W-:Y:S01]  /*47c0*/  CS2R R8, SRZ ;  /* 0x0000000000087805 */ /* 0x000fe2000001ff00 */
[----:B------:R-:W-:Y:S01]  /*47d0*/  IMAD.MOV.U32 R10, RZ, RZ, RZ ;  /* 0x000000ffff0a7224 */ /* 0x000fe200078e00ff */
[----:B------:R-:W-:Y:S01]  /*47e0*/  UMOV UR18, URZ ;  /* 0x000000ff00127c82 */ /* 0x000fe20008000000 */
[----:B------:R-:W-:Y:S01]  /*47f0*/  UMOV UR17, URZ ;  /* 0x000000ff00117c82 */ /* 0x000fe20008000000 */
[----:B------:R-:W-:Y:S01]  /*4800*/  UMOV UR20, 0x0 ;  /* 0x0000000000147882 */ /* 0x000fe20000000000 */
[----:B------:R-:W-:Y:S01]  /*4810*/  UMOV UR21, 0x8080010 ;  /* 0x0808001000157882 */ /* 0x000fe20000000000 */
[----:B--2---:R-:W-:Y:S01]  /*4820*/  ULEA UR6, UR6, UR4, 0x18 ;  /* 0x0000000406067291 */ /* 0x004fe2000f8ec0ff */
[----:B------:R-:W2:Y:S03]  /*4830*/  LDCU UR4, c[0x0][0x38c] ;  /* 0x00007180ff0477ac */ /* 0x000ea60008000800 */
[----:B------:R-:W-:-:S02]  /*4840*/  UIADD3 UR11, UPT, UPT, UR6, 0x2500, URZ ;  /* 0x00002500060b7890 */ /* 0x000fc4000fffe0ff */
[----:B----4-:R-:W-:-:S03]  /*4850*/  UIADD3 UR7, UPT, UPT, UR7, 0x1f, URZ ;  /* 0x0000001f07077890 */ /* 0x010fc6000fffe0ff */
[----:B-1----:R-:W1:Y:S01]  /*4860*/  LDS R0, [UR6+0x380] ;  /* 0x00038006ff007984 */ /* 0x002e620008000800 */
[----:B------:R-:W-:Y:S02]  /*4870*/  UIADD3 UR12, UPT, UPT, UR6, 0x2d500, URZ ;  /* 0x0002d500060c7890 */ /* 0x000fe4000fffe0ff */
[----:B------:R-:W-:Y:S02]  /*4880*/  USHF.R.S32.HI UR5, URZ, 0x1f, UR7 ;  /* 0x0000001fff057899 */ /* 0x000fe40008011407 */
[----:B------:R-:W-:Y:S02]  /*4890*/  USHF.R.U32.HI UR11, URZ, 0x4, UR11 ;  /* 0x00000004ff0b7899 */ /* 0x000fe4000801160b */
[----:B------:R-:W-:Y:S02]  /*48a0*/  ULEA.HI UR5, UR5, UR7, URZ, 0x5 ;  /* 0x0000000705057291 */ /* 0x000fe4000f8f28ff */
[----:B------:R-:W-:Y:S02]  /*48b0*/  USHF.R.U32.HI UR12, URZ, 0x4, UR12 ;  /* 0x00000004ff0c7899 */ /* 0x000fe4000801160c */
[----:B------:R-:W-:-:S02]  /*48c0*/  USHF.R.S32.HI UR5, URZ, 0x5, UR5 ;  /* 0x00000005ff057899 */ /* 0x000fc40008011405 */
[----:B------:R-:W-:Y:S02]  /*48d0*/  ULOP3.LUT UR11, UR11, 0x3fff, URZ, 0xc0, !UPT ;  /* 0x00003fff0b0b7892 */ /* 0x000fe4000f8ec0ff */
[----:B------:R-:W-:Y:S02]  /*48e0*/  UISETP.LT.AND UP0, UPT, UR5, 0x1, UPT ;  /* 0x000000010500788c */ /* 0x000fe4000bf01270 */
[----:B------:R-:W-:Y:S02]  /*48f0*/  ULOP3.LUT UR12, UR12, 0x3fff, URZ, 0xc0, !UPT ;  /* 0x00003fff0c0c7892 */ /* 0x000fe4000f8ec0ff */
[----:B------:R-:W-:Y:S02]  /*4900*/  USEL UR10, UR5, 0x1, !UP0 ;  /* 0x00000001050a7887 */ /* 0x000fe4000c000000 */
[----:B------:R-:W-:Y:S02]  /*4910*/  ULOP3.LUT UR11, UR11, 0x10000, URZ, 0xfc, !UPT ;  /* 0x000100000b0b7892 */ /* 0x000fe4000f8efcff */
[----:B------:R-:W-:-:S02]  /*4920*/  ULOP3.LUT UR12, UR12, 0x10000, URZ, 0xfc, !UPT ;  /* 0x000100000c0c7892 */ /* 0x000fc4000f8efcff */
[----:B------:R-:W-:Y:S02]  /*4930*/  UIADD3 UR10, UPT, UPT, -UR10, URZ, URZ ;  /* 0x000000ff0a0a7290 */ /* 0x000fe4000fffe1ff */
[----:B--2---:R-:W-:Y:S01]  /*4940*/  UISETP.GE.AND UP3, UPT, UR4, 0x1, UPT ;  /* 0x000000010400788c */ /* 0x004fe2000bf66270 */
[----:B-1----:R-:W-:-:S15]  /*4950*/  R2UR UR19, R0 ;  /* 0x00000000001372ca */ /* 0x002fde00000e0000 */
.L_x_99:
[----:B------:R-:W-:Y:S02]  /*4960*/  LEA R0, R10, UR6, 0x3 ;  /* 0x000000060a007c11 */ /* 0x000fe4000f8e18ff */
[----:B------:R-:W-:Y:S02]  /*4970*/  SHF.L.U32 R5, R9, 0x1f, RZ ;  /* 0x0000001f09057819 */ /* 0x000fe400000006ff */
[----:B------:R-:W-:Y:S01]  /*4980*/  PLOP3.LUT P0, PT, PT, PT, UP3, 0x80, 0x8 ;  /* 0x000000000008781c */ /* 0x000fe20003f0f038 */
[----:B------:R-:W-:Y:S01]  /*4990*/  VIADD R3, R0, 0x2e0 ;  /* 0x000002e000037836 */ /* 0x000fe20000000000 */
[----:B-1----:R-:W1:Y:S02]  /*49a0*/  SYNCS.PHASECHK.TRANS64.TRYWAIT P1, [R0+URZ+0x2d0], R5 ;  /* 0x0002d005000075a7 */ /* 0x002e6400080211ff */
[----:B-1--4-:R-:W-:Y:S09]  /*49b0*/  @!P1 BRA `(.L_x_93) ;  /* 0x0000004000b49947 */ /* 0x012ff20003800000 */
.L_x_228:
[----:B------:R-:W-:Y:S01]  /*49c0*/  LEA R4, R10, UR6, 0x4 ;  /* 0x000000060a047c11 */ /* 0x000fe2000f8e20ff */
[----:B------:R-:W-:Y:S01]  /*49d0*/  @UP3 ULEA UR4, UR17, UR6, 0x3 ;  /* 0x0000000611043291 */ /* 0x000fe2000f8e18ff */
[----:B------:R-:W-:Y:S01]  /*49e0*/  PLOP3.LUT P2, PT, PT, PT, PT, 0x80, 0x8 ;  /* 0x000000000008781c */ /* 0x000fe20003f4f070 */
[----:B------:R-:W-:Y:S01]  /*49f0*/  ULEA UR9, UR18, UR6, 0x3 ;  /* 0x0000000612097291 */ /* 0x000fe2000f8e18ff */
[----:B------:R-:W-:Y:S02]  /*4a00*/  PRMT R3, RZ, 0x654, R3 ;  /* 0x00000654ff037816 */ /* 0x000fe40000000003 */
[----:B-1----:R-:W1:Y:S01]  /*4a10*/  LDS.128 R4, [R4+0x360] ;  /* 0x0003600004047984 */ /* 0x002e620000000c00 */
[----:B------:R-:W-:Y:S02]  /*4a20*/  @P0 SHF.L.U32 R2, R8, 0x1f, RZ ;  /* 0x0000001f08020819 */ /* 0x000fe400000006ff */
[----:B------:R-:W-:Y:S01]  /*4a30*/  SHF.L.U32 R0, R11, 0x1f, RZ ;  /* 0x0000001f0b007819 */ /* 0x000fe200000006ff */
[----:B------:R-:W-:Y:S01]  /*4a40*/  @!PT LDS RZ, [RZ] ;  /* 0x00000000fffff984 */ /* 0x000fe20000000800 */
[----:B------:R-:W-:Y:S01]  /*4a50*/  @!PT LDS RZ, [RZ] ;  /* 0x00000000fffff984 */ /* 0x000fe20000000800 */
[----:B------:R-:W-:Y:S01]  /*4a60*/  @!PT LDS RZ, [RZ] ;  /* 0x00000000fffff984 */ /* 0x000fe20000000800 */
[----:B------:R-:W-:Y:S01]  /*4a70*/  @!PT LDS RZ, [RZ] ;  /* 0x00000000fffff984 */ /* 0x000fe20000000800 */
[----:B------:R2:W-:Y:S06]  /*4a80*/  MEMBAR.ALL.CTA ;  /* 0x0000000000007992 */ /* 0x0005ec0000008000 */
[----:B--2---:R-:W2:Y:S02]  /*4a90*/  FENCE.VIEW.ASYNC.S ;  /* 0x00000000000073c6 */ /* 0x004ea40000000000 */
[----:B--2---:R2:W-:Y:S01]  /*4aa0*/  SYNCS.ARRIVE.TRANS64.RED.A1T0 RZ, [R3+URZ], RZ ;  /* 0x000000ff03ff79a7 */ /* 0x0045e200081004ff */
[----:B------:R2:W4:Y:S01]  /*4ab0*/  @P0 SYNCS.PHASECHK.TRANS64.TRYWAIT P2, [UR4], R2 ;  /* 0x00000002ff0005a7 */ /* 0x0005220008041104 */
[----:B-1----:R-:W-:Y:S01]  /*4ac0*/  LOP3.LUT P1, RZ, R6, 0x1, RZ, 0xc0, !PT ;  /* 0x0000000106ff7812 */ /* 0x002fe2000782c0ff */
[----:B------:R-:W1:Y:S02]  /*4ad0*/  SYNCS.PHASECHK.TRANS64.TRYWAIT P0, [UR9+0x310], R0 ;  /* 0x00031000ff0075a7 */ /* 0x000e640008001109 */
[----:B-12-4-:R-:W-:Y:S10]  /*4ae0*/  @!P0 BRA `(.L_x_94) ;  /* 0x00000040007c8947 */ /* 0x016ff40003800000 */
.L_x_230:
[----:B------:R-:W-:Y:S01]  /*4af0*/  IADD3 R10, PT, PT, R10, 0x1, RZ ;  /* 0x000000010a0a7810 */ /* 0x000fe20007ffe0ff */
[----:B------:R-:W-:Y:S06]  /*4b00*/  BRA.U !UP3, `(.L_x_95) ;  /* 0x000000010b887547 */ /* 0x000fec000b800000 */
[----:B------:R-:W-:Y:S02]  /*4b10*/  ULEA UR8, UR18, UR19, 0x5 ;  /* 0x0000001312087291 */ /* 0x000fe4000f8e28ff */
[----:B------:R-:W-:Y:S01]  /*4b20*/  UPLOP3.LUT UP4, UPT, UPT, UPT, UPT, 0x40, 0x4 ;  /* 0x000000000004789c */ /* 0x000fe20003f8e870 */
[----:B------:R-:W-:Y:S01]  /*4b30*/  UMOV UR16, UR10 ;  /* 0x0000000a00107c82 */ /* 0x000fe20008000000 */
[----:B------:R-:W-:Y:S01]  /*4b40*/  UMOV UR15, UR5 ;  /* 0x00000005000f7c82 */ /* 0x000fe20008000000 */
[----:B------:R-:W-:-:S08]  /*4b50*/  UMOV UR14, UR17 ;  /* 0x00000011000e7c82 */ /* 0x000fd00008000000 */
.L_x_98:
[----:B------:R-:W-:Y:S02]  /*4b60*/  UIADD3 UR16, UPT, UPT, UR16, 0x1, URZ ;  /* 0x0000000110107890 */ /* 0x000fe4000fffe0ff */
[----:B--2---:R-:W-:Y:S02]  /*4b70*/  ULEA UR7, UR14, UR6, 0x3 ;  /* 0x000000060e077291 */ /* 0x004fe4000f8e18ff */
[----:B------:R-:W-:Y:S01]  /*4b80*/  UISETP.NE.AND UP0, UPT, UR16, URZ, UPT ;  /* 0x000000ff1000728c */ /* 0x000fe2000bf05270 */
[----:B----4-:R-:W-:Y:S10]  /*4b90*/  @P2 BRA `(.L_x_96) ;  /* 0x00000000000c2947 */ /* 0x010ff40003800000 */
[----:B-1----:R-:W-:Y:S04]  /*4ba0*/  SHF.L.U32 R3, R8, 0x1f, RZ ;  /* 0x0000001f08037819 */ /* 0x002fe800000006ff */
[----:B------:R-:W1:Y:S02]  /*4bb0*/  SYNCS.PHASECHK.TRANS64.TRYWAIT P0, [UR7], R3 ;  /* 0x00000003ff0075a7 */ /* 0x000e640008001107 */
[----:B-1----:R-:W-:Y:S05]  /*4bc0*/  @!P0 BRA `(.L_x_97) ;  /* 0x00000040005c8947 */ /* 0x002fea0003800000 */
.L_x_96:
[----:B------:R-:W-:Y:S01]  /*4bd0*/  UISETP.NE.AND UP1, UPT, UR15, 0x1, UPT ;  /* 0x000000010f00788c */ /* 0x000fe2000bf25270 */
[----:B------:R-:W-:Y:S01]  /*4be0*/  PLOP3.LUT P2, PT, PT, PT, PT, 0x80, 0x8 ;  /* 0x000000000008781c */ /* 0x000fe20003f4f070 */
[----:B------:R-:W-:Y:S02]  /*4bf0*/  UIADD3 UR17, UPT, UPT, UR14, 0x1, URZ ;  /* 0x000000010e117890 */ /* 0x000fe4000fffe0ff */
[----:B------:R-:W-:Y:S02]  /*4c00*/  ULEA UR22, UR14, UR12, 0x6 ;  /* 0x0000000c0e167291 */ /* 0x000fe4000f8e30ff */
[----:B------:R-:W-:Y:S01]  /*4c10*/  UISETP.NE.AND UP2, UPT, UR17, 0x2b, UPT ;  /* 0x0000002b1100788c */ /* 0x000fe2000bf45270 */
[----:B------:R-:W-:Y:S01]  /*4c20*/  PLOP3.LUT P0, PT, PT, PT, UP1, 0x80, 0x8 ;  /* 0x000000000008781c */ /* 0x000fe20003f0f018 */
[----:B------:R-:W-:Y:S02]  /*4c30*/  ULEA UR24, UR14, UR11, 0x8 ;  /* 0x0000000b0e187291 */ /* 0x000fe4000f8e40ff */
[----:B------:R-:W-:Y:S02]  /*4c40*/  USEL UR13, URZ, 0x1, UP2 ;  /* 0x00000001ff0d7887 */ /* 0x000fe40009000000 */
[----:B------:R-:W-:Y:S02]  /*4c50*/  USEL UR17, UR17, URZ, UP2 ;  /* 0x000000ff11117287 */ /* 0x000fe40009000000 */
[----:B------:R-:W-:Y:S02]  /*4c60*/  UIADD3 UR7, UPT, UPT, UR7, 0x158, URZ ;  /* 0x0000015807077890 */ /* 0x000fe4000fffe0ff */
[----:B------:R-:W-:Y:S01]  /*4c70*/  @UP1 ULEA UR4, UR17, UR6, 0x3 ;  /* 0x0000000611041291 */ /* 0x000fe2000f8e18ff */
[----:B------:R-:W-:Y:S01]  /*4c80*/  LOP3.LUT R8, R8, UR13, RZ, 0x3c, !PT ;  /* 0x0000000d08087c12 */ /* 0x000fe2000f8e3cff */
[----:B------:R-:W-:Y:S01]  /*4c90*/  UMOV UR23, 0xc0004010 ;  /* 0xc000401000177882 */ /* 0x000fe20000000000 */
[----:B------:R-:W-:Y:S01]  /*4ca0*/  UMOV UR25, 0xc0004010 ;  /* 0xc000401000197882 */ /* 0x000fe20000000000 */
[----:B------:R-:W-:Y:S01]  /*4cb0*/  UIADD3 UR15, UPT, UPT, UR15, -0x1, URZ ;  /* 0xffffffff0f0f7890 */ /* 0x000fe2000fffe0ff */
[----:B-1----:R-:W-:Y:S01]  /*4cc0*/  @P0 SHF.L.U32 R0, R8, 0x1f, RZ ;  /* 0x0000001f08000819 */ /* 0x002fe200000006ff */
[----:B------:R-:W-:Y:S03]  /*4cd0*/  UMOV UR14, UR17 ;  /* 0x00000011000e7c82 */ /* 0x000fe60008000000 */
[----:B------:R2:W4:Y:S01]  /*4ce0*/  @P0 SYNCS.PHASECHK.TRANS64.TRYWAIT P2, [UR4], R0 ;  /* 0x00000000ff0005a7 */ /* 0x0005220008041104 */
[----:B------:R2:W-:Y:S01]  /*4cf0*/  UTCQMMA gdesc[UR24], gdesc[UR22], tmem[UR8], tmem[UR20], idesc[UR21], UP4 ;  /* 0x00ff1416180075ea */ /* 0x0005e2000a000308 */
[----:B------:R-:W-:Y:S01]  /*4d00*/  UPLOP3.LUT UP4, UPT, UPT, UPT, UPT, 0x80, 0x8 ;  /* 0x000000000008789c */ /* 0x000fe20003f8f070 */
[----:B------:R2:W-:Y:S01]  /*4d10*/  UTCBAR [UR7], URZ ;  /* 0x000000ff070073e9 */ /* 0x0005e200080000ff */
[----:B------:R-:W-:Y:S09]  /*4d20*/  BRA.U UP0, `(.L_x_98) ;  /* 0xfffffffd008c7547 */ /* 0x000ff2000b83ffff */
.L_x_95:
[----:B------:R-:W-:Y:S01]  /*4d30*/  UIADD3 UR18, UPT, UPT, UR18, 0x1, URZ ;  /* 0x0000000112127890 */ /* 0x000fe2000fffe0ff */
[C---:B------:R-:W-:Y:S01]  /*4d40*/  ISETP.NE.AND P0, PT, R10.reuse, 0x2, PT ;  /* 0x000000020a00780c */ /* 0x040fe20003f05270 */
[----:B------:R-:W-:Y:S02]  /*4d50*/  UIADD3 UR9, UPT, UPT, UR9, 0x2f0, URZ ;  /* 0x000002f009097890 */ /* 0x000fe4000fffe0ff */
[----:B------:R-:W-:Y:S01]  /*4d60*/  UISETP.NE.AND UP0, UPT, UR18, 0x4, UPT ;  /* 0x000000041200788c */ /* 0x000fe2000bf05270 */
[----:B-12---:R-:W-:Y:S02]  /*4d70*/  SEL R0, RZ, 0x1, P0 ;  /* 0x00000001ff007807 */ /* 0x006fe40000000000 */
[----:B------:R-:W-:Y:S01]  /*4d80*/  SEL R10, R10, RZ, P0 ;  /* 0x000000ff0a0a7207 */ /* 0x000fe20000000000 */
[----:B------:R-:W-:Y:S01]  /*4d90*/  USEL UR4, URZ, 0x1, UP0 ;  /* 0x00000001ff047887 */ /* 0x000fe20008000000 */
[----:B------:R-:W-:Y:S01]  /*4da0*/  LOP3.LUT R9, R9, R0, RZ, 0x3c, !PT ;  /* 0x0000000009097212 */ /* 0x000fe200078e3cff */
[----:B------:R-:W-:Y:S01]  /*4db0*/  USEL UR18, UR18, URZ, UP0 ;  /* 0x000000ff12127287 */ /* 0x000fe20008000000 */
[----:B------:R1:W-:Y:S03]  /*4dc0*/  UTCBAR [UR9], URZ ;  /* 0x000000ff090073e9 */ /* 0x0003e600080000ff */
[----:B------:R-:W-:Y:S01]  /*4dd0*/  LOP3.LUT R11, R11, UR4, RZ, 0x3c, !PT ;  /* 0x000000040b0b7c12 */ /* 0x000fe2000f8e3cff */
[----:B------:R-:W-:Y:S07]  /*4de0*/  @P1 BRA `(.L_x_99) ;  /* 0xfffffff800dc1947 */ /* 0x000fee000383ffff */
[----:B------:R-:W2:Y:S01]  /*4df0*/  S2UR UR4, SR_CgaCtaId ;  /* 0x00000000000479c3 */ /* 0x000ea20000008800 */
[----:B------:R-:W-:Y:S01]  /*4e00*/  ELECT P0, URZ, PT ;  /* 0x0000000000ff782f */ /* 0x000fe20003800000 */
[----:B------:R-:W-:Y:S01]  /*4e10*/  IMAD.MOV.U32 R0, RZ, RZ, 0x1 ;  /* 0x00000001ff007424 */ /* 0x000fe200078e00ff */
[----:B------:R-:W-:Y:S01]  /*4e20*/  UIADD3 UR6, UPT, UPT, UR6, 0x310, URZ ;  /* 0x0000031006067890 */ /* 0x000fe2000fffe0ff */
[----:B------:R-:W-:Y:S01]  /*4e30*/  SHF.L.U32 R3, R11, 0x1f, RZ ;  /* 0x0000001f0b037819 */ /* 0x000fe200000006ff */
[----:B------:R-:W-:-:S03]  /*4e40*/  UMOV UR5, 0x40 ;  /* 0x0000004000057882 */ /* 0x000fc60000000000 */
[----:B------:R-:W-:Y:S01]  /*4e50*/  UVIRTCOUNT.DEALLOC.SMPOOL 0x80 ;  /* 0x000000800000784c */ /* 0x000fe20000000000 */
[----:B--2---:R-:W-:Y:S02]  /*4e60*/  ULEA UR4, UR4, UR5, 0x18 ;  /* 0x0000000504047291 */ /* 0x004fe4000f8ec0ff */
[----:B------:R-:W-:-:S07]  /*4e70*/  ULEA UR5, UR18, UR6, 0x3 ;  /* 0x0000000612057291 */ /* 0x000fce000f8e18ff */
[----:B------:R2:W-:Y:S02]  /*4e80*/  @P0 STS.U8 [UR4+0x1c], R0 ;  /* 0x00001c00ff000988 */ /* 0x0005e40008000004 */
[----:B------:R-:W3:Y:S02]  /*4e90*/  SYNCS.PHASECHK.TRANS64.TRYWAIT P0, [UR5], R3 ;  /* 0x00000003ff0075a7 */ /* 0x000ee40008001105 */
[----:B--23--:R-:W-:Y:S05]  /*4ea0*/  @!P0 BRA `(.L_x_100) ;  /* 0x0000003c00bc8947 */ /* 0x00cfea0003800000 */
.L_x_233:
[----:B------:R-:W-:-:S04]  /*4eb0*/  UIADD3 UR7, UPT, UPT, UR18, 0x1, URZ ;  /* 0x0000000112077890 */ /* 0x000fc8000fffe0ff */
[----:B------:R-:W-:-:S04]  /*4ec0*/  UISETP.NE.AND UP0, UPT, UR7, 0x4, UPT ;  /* 0x000000040700788c */ /* 0x000fc8000bf05270 */
[----:B------:R-:W-:Y:S02]  /*4ed0*/  USEL UR8, URZ, 0x1, UP0 ;  /* 0x00000001ff087887 */ /* 0x000fe40008000000 */
[----:B------:R-:W-:-:S04]  /*4ee0*/  USEL UR7, UR7, URZ, UP0 ;  /* 0x000000ff07077287 */ /* 0x000fc80008000000 */
[----:B------:R-:W-:Y:S01]  /*4ef0*/  ULEA UR5, UR7, UR6, 0x3 ;  /* 0x0000000607057291 */ /* 0x000fe2000f8e18ff */
[----:B------:R-:W-:-:S04]  /*4f00*/  LOP3.LUT R2, R11, UR8, RZ, 0x3c, !PT ;  /* 0x000000080b027c12 */ /* 0x000fc8000f8e3cff */
[----:B--2---:R-:W-:-:S04]  /*4f10*/  SHF.L.U32 R3, R2, 0x1f, RZ ;  /* 0x0000001f02037819 */ /* 0x004fc800000006ff */
[----:B------:R-:W2:Y:S02]  /*4f20*/  SYNCS.PHASECHK.TRANS64.TRYWAIT P0, [UR5], R3 ;  /* 0x00000003ff0075a7 */ /* 0x000ea40008001105 */
[----:B--2---:R-:W-:Y:S05]  /*4f30*/  @!P0 BRA `(.L_x_101) ;  /* 0x0000003c00b08947 */ /* 0x004fea0003800000 */
.L_x_235:
        /* <DEDUP_REMOVED lines=9> */
.L_x_237:
[----:B------:R-:W-:-:S04]  /*4fd0*/  UIADD3 UR7, UPT, UPT, UR7, 0x1, URZ ;  /* 0x0000000107077890 */ /* 0x000fc8000fffe0ff */
[----:B------:R-:W-:-:S04]  /*4fe0*/  UISETP.NE.AND UP0, UPT, UR7, 0x4, UPT ;  /* 0x000000040700788c */ /* 0x000fc8000bf05270 */
[----:B------:R-:W-:Y:S02]  /*4ff0*/  USEL UR5, URZ, 0x1, UP0 ;  /* 0x00000001ff057887 */ /* 0x000fe40008000000 */
[----:B------:R-:W-:-:S04]  /*5000*/  USEL UR7, UR7, URZ, UP0 ;  /* 0x000000ff07077287 */ /* 0x000fc80008000000 */
[----:B------:R-:W-:Y:S01]  /*5010*/  ULEA UR7, UR7, UR6, 0x3 ;  /* 0x0000000607077291 */ /* 0x000fe2000f8e18ff */
[----:B--2---:R-:W-:-:S04]  /*5020*/  LOP3.LUT R3, R2, UR5, RZ, 0x3c, !PT ;  /* 0x0000000502037c12 */ /* 0x004fc8000f8e3cff */
[----:B------:R-:W-:-:S04]  /*5030*/  SHF.L.U32 R3, R3, 0x1f, RZ ;  /* 0x0000001f03037819 */ /* 0x000fc800000006ff */
[----:B------:R-:W2:Y:S02]  /*5040*/  SYNCS.PHASECHK.TRANS64.TRYWAIT P0, [UR7], R3 ;  /* 0x00000003ff0075a7 */ /* 0x000ea40008001107 */
[----:B--2---:R-:W-:Y:S05]  /*5050*/  @!P0 BRA `(.L_x_103) ;  /* 0x0000003c00988947 */ /* 0x004fea0003800000 */
.L_x_239:
[----:B------:R-:W-:Y:S01]  /*5060*/  NOP ;  /* 0x0000000000007918 */ /* 0x000fe20000000000 */
[----:B--2---:R-:W2:Y:S01]  /*5070*/  LDS R0, [UR4+0x14] ;  /* 0x00001404ff007984 */ /* 0x004ea20008000800 */
[----:B------:R-:W-:Y:S01]  /*5080*/  ULOP3.LUT UR6, UR19, 0xffff, URZ, 0xc0, !UPT ;  /* 0x0000ffff13067892 */ /* 0x000fe2000f8ec0ff */
[----:B------:R-:W-:Y:S01]  /*5090*/  UMOV UR8, 0xffff ;  /* 0x0000ffff00087882 */ /* 0x000fe20000000000 */
[----:B------:R-:W-:Y:S02]  /*50a0*/  UMOV UR5, 0x1 ;  /* 0x0000000100057882 */ /* 0x000fe40000000000 */
[----:B------:R-:W-:-:S04]  /*50b0*/  USHF.R.U32.HI UR6, URZ, 0x5, UR6 ;  /* 0x00000005ff067899 */ /* 0x000fc80008011606 */
[----:B------:R-:W-:Y:S02]  /*50c0*/  USHF.L.U32 UR8, UR8, UR6, URZ ;  /* 0x0000000608087299 */ /* 0x000fe400080006ff */
[----:B------:R-:W-:-:S04]  /*50d0*/  USHF.L.U32 UR5, UR5, UR6, URZ ;  /* 0x0000000605057299 */ /* 0x000fc800080006ff */
[----:B--2---:R-:W-:-:S04]  /*50e0*/  LOP3.LUT R0, R0, UR8, RZ, 0xc0, !PT ;  /* 0x0000000800007c12 */ /* 0x004fc8000f8ec0ff */
[----:B------:R-:W-:-:S13]  /*50f0*/  ISETP.NE.AND P0, PT, R0, UR8, PT ;  /* 0x0000000800007c0c */ /* 0x000fda000bf05270 */
[----:B------:R-:W-:Y:S05]  /*5100*/  @P0 BRA `(.L_x_104) ;  /* 0x0000000000580947 */ /* 0x000fea0003800000 */
[----:B------:R-:W2:Y:S02]  /*5110*/  LDS R0, [UR4+0x18] ;  /* 0x00001804ff007984 */ /* 0x000ea40008000800 */
[----:B--2---:R-:W-:-:S04]  /*5120*/  LOP3.LUT R0, R0, UR5, RZ, 0xc0, !PT ;  /* 0x0000000500007c12 */ /* 0x004fc8000f8ec0ff */
[----:B------:R-:W-:-:S13]  /*5130*/  ISETP.NE.AND P0, PT, R0, UR5, PT ;  /* 0x0000000500007c0c */ /* 0x000fda000bf05270 */
[----:B------:R-:W-:Y:S05]  /*5140*/  @P0 BRA `(.L_x_105) ;  /* 0x00000000003c0947 */ /* 0x000fea0003800000 */
[----:B------:R-:W2:Y:S01]  /*5150*/  S2R R2, SR_LANEID ;  /* 0x0000000000027919 */ /* 0x000ea20000000000 */
[----:B------:R-:W-:Y:S01]  /*5160*/  ULOP3.LUT UR8, URZ, UR8, URZ, 0x33, !UPT ;  /* 0x00000008ff087292 */ /* 0x000fe2000f8e33ff */
[----:B------:R-:W-:Y:S01]  /*5170*/  LOP3.LUT R4, RZ, UR5, RZ, 0x33, !PT ;  /* 0x00000005ff047c12 */ /* 0x000fe2000f8e33ff */
[----:B------:R-:W-:Y:S02]  /*5180*/  VOTEU.ANY UR7, UPT, PT ;  /* 0x0000000000077886 */ /* 0x000fe400038e0100 */
[----:B------:R-:W-:Y:S01]  /*5190*/  UFLO.U32 UR7, UR7 ;  /* 0x00000007000772bd */ /* 0x000fe200080e0000 */
[----:B------:R-:W3:Y:S01]  /*51a0*/  REDUX UR5, R4 ;  /* 0x00000000040573c4 */ /* 0x000ee20000000000 */
[----:B------:R-:W-:-:S06]  /*51b0*/  IMAD.U32 R0, RZ, RZ, UR8 ;  /* 0x00000008ff007e24 */ /* 0x000fcc000f8e00ff */
[----:B------:R1:W-:Y:S01]  /*51c0*/  UTCATOMSWS.AND URZ, UR8 ;  /* 0x0000000800ff79e3 */ /* 0x0003e20008000000 */
[----:B------:R-:W4:Y:S01]  /*51d0*/  REDUX UR6, R0 ;  /* 0x00000000000673c4 */ /* 0x000f220000000000 */
[----:B--2---:R-:W-:Y:S01]  /*51e0*/  ISETP.EQ.U32.AND P0, PT, R2, UR7, PT ;  /* 0x0000000702007c0c */ /* 0x004fe2000bf02070 */
[----:B---3--:R-:W-:Y:S01]  /*51f0*/  IMAD.U32 R2, RZ, RZ, UR5 ;  /* 0x00000005ff027e24 */ /* 0x008fe2000f8e00ff */
[----:B----4-:R-:W-:-:S11]  /*5200*/  MOV R3, UR6 ;  /* 0x0000000600037c02 */ /* 0x010fd60008000f00 */
[----:B------:R1:W-:Y:S04]  /*5210*/  @P0 ATOMS.AND RZ, [UR4+0x14], R3 ;  /* 0x00001403ffff098c */ /* 0x0003e8000a800004 */
[----:B------:R1:W-:Y:S01]  /*5220*/  @P0 ATOMS.AND RZ, [UR4+0x18], R2 ;  /* 0x00001802ffff098c */ /* 0x0003e2000a800004 */
[----:B------:R-:W-:Y:S05]  /*5230*/  BRA `(.L_x_106) ;  /* 0x0000000000147947 */ /* 0x000fea0003800000 */
.L_x_105:
[----:B------:R-:W-:Y:S02]  /*5240*/  MOV R2, 0x5260 ;  /* 0x0000526000027802 */ /* 0x000fe40000000f00 */
[----:B-1--45:R-:W-:Y:S05]  /*5250*/  CALL.REL.NOINC `($__internal_0_$__cuda_sm10x_tcgen05_guardrail_trap_col_being_dealloced_not_returned_by_alloc) ;  /* 0x0000003c00b47944 */ /* 0x032fea0003c00000 */
[----:B------:R-:W-:Y:S05]  /*5260*/  BRA `(.L_x_106) ;  /* 0x0000000000087947 */ /* 0x000fea0003800000 */
.L_x_104:
[----:B------:R-:W-:Y:S02]  /*5270*/  MOV R2, 0x5290 ;  /* 0x0000529000027802 */ /* 0x000fe40000000f00 */
[----:B-1--45:R-:W-:Y:S05]  /*5280*/  CALL.REL.NOINC `($__internal_2_$__cuda_sm10x_tcgen05_guardrail_trap_unallocated_columns_being_dealloced) ;  /* 0x0000003c00c07944 */ /* 0x032fea0003c00000 */
.L_x_106:
[----:B------:R-:W-:Y:S01]  /*5290*/  NOP ;  /* 0x0000000000007918 */ /* 0x000fe20000000000 */
[----:B-1----:R-:W-:Y:S05]  /*52a0*/  EXIT ;  /* 0x000000000000794d */ /* 0x002fea0003800000 */
.L_x_88:
[----:B------:R-:W-:-:S09]  /*52b0*/  UISETP.NE.OR UP2, UPT, UR8, 0x3, !UP2 ;  /* 0x000000030800788c */ /* 0x000fd2000d745670 */
[----:B------:R-:W-:Y:S05]  /*52c0*/  BRA.U UP2, `(.L_x_107) ;  /* 0x0000000902c87547 */ /* 0x000fea000b800000 */
[----:B------:R-:W1:Y:S01]  /*52d0*/  LDCU.64 UR6, c[0x0][0x888] ;  /* 0x00011100ff0677ac */ /* 0x000e620008000a00 */
[----:B------:R-:W2:Y:S01]  /*52e0*/  LDC R0, c[0x0][0xb30] ;  /* 0x0002cc00ff007b82 */ /* 0x000ea20000000800 */
[----:B------:R-:W-:Y:S01]  /*52f0*/  IMAD.MOV.U32 R30, RZ, RZ, 0x1 ;  /* 0x00000001ff1e7424 */ /* 0x000fe200078e00ff */
[----:B------:R-:W-:Y:S01]  /*5300*/  CS2R R28, SRZ ;  /* 0x00000000001c7805 */ /* 0x000fe2000001ff00 */
[----:B------:R-:W4:Y:S01]  /*5310*/  LDCU.64 UR4, c[0x0][0x890] ;  /* 0x00011200ff0477ac */ /* 0x000f220008000a00 */
[----:B------:R-:W-:Y:S01]  /*5320*/  IMAD.MOV.U32 R25, RZ, RZ, 0x1000 ;  /* 0x00001000ff197424 */ /* 0x000fe200078e00ff */
[----:B------:R-:W-:-:S03]  /*5330*/  UMOV UR8, 0x400 ;  /* 0x0000040000087882 */ /* 0x000fc60000000000 */
[----:B------:R-:W3:Y:S01]  /*5340*/  LDC R19, c[0x0][0x370] ;  /* 0x0000dc00ff137b82 */ /* 0x000ee20000000800 */
[----:B------:R-:W-:-:S07]  /*5350*/  UPLOP3.LUT UP1, UPT, UPT, UPT, UPT, 0x40, 0x4 ;  /* 0x000000000004789c */ /* 0x000fce0003f2e870 */
[----:B------:R-:W3:Y:S01]  /*5360*/  LDC R2, c[0x0][0xb0c] ;  /* 0x0002c300ff027b82 */ /* 0x000ee20000000800 */
[----:B-1----:R-:W-:Y:S02]  /*5370*/  UISETP.NE.U32.AND UP2, UPT, UR6, URZ, UPT ;  /* 0x000000ff0600728c */ /* 0x002fe4000bf45070 */
[----:B------:R-:W-:Y:S02]  /*5380*/  ULEA UR6, UR37, UR8, 0x18 ;  /* 0x0000000825067291 */ /* 0x000fe4000f8ec0ff */
[----:B------:R-:W-:Y:S02]  /*5390*/  UISETP.NE.AND.EX UP2, UPT, UR7, URZ, UPT, UP2 ;  /* 0x000000ff0700728c */ /* 0x000fe4000bf45320 */
[----:B------:R-:W-:Y:S01]  /*53a0*/  UIADD3 UR7, UPT, UPT, UR6, 0x2b0, URZ ;  /* 0x000002b006077890 */ /* 0x000fe2000fffe0ff */
[----:B------:R-:W1:Y:S01]  /*53b0*/  LDC R18, c[0x0][0xb20] ;  /* 0x0002c800ff127b82 */ /* 0x000e620000000800 */
[----:B----4-:R-:W-:Y:S01]  /*53c0*/  UISETP.NE.U32.AND UP3, UPT, UR4, URZ, UPT ;  /* 0x000000ff0400728c */ /* 0x010fe2000bf65070 */
[----:B--2---:R-:W-:Y:S01]  /*53d0*/  ISETP.NE.AND P1, PT, R0, 0x1, PT ;  /* 0x000000010000780c */ /* 0x004fe20003f25270 */
[----:B------:R-:W-:-:S02]  /*53e0*/  UPRMT UR37, UR37, 0x654, UR7 ;  /* 0x0000065425257896 */ /* 0x000fc40008000007 */
[----:B------:R-:W-:-:S03]  /*53f0*/  UISETP.NE.AND.EX UP3, UPT, UR5, URZ, UPT, UP3 ;  /* 0x000000ff0500728c */ /* 0x000fc6000bf65330 */
[----:B------:R-:W2:Y:S08]  /*5400*/  LDC.64 R32, c[0x0][0x348] ;  /* 0x0000d200ff207b82 */ /* 0x000eb00000000a00 */
[----:B------:R-:W4:Y:S08]  /*5410*/  LDC.64 R16, c[0x0][0xb10] ;  /* 0x0002c400ff107b82 */ /* 0x000f300000000a00 */
[----:B------:R-:W1:Y:S08]  /*5420*/  LDC.64 R6, c[0x0][0xb18] ;  /* 0x0002c600ff067b82 */ /* 0x000e700000000a00 */
[----:B------:R-:W1:Y:S08]  /*5430*/  LDC.64 R4, c[0x0][0xb28] ;  /* 0x0002ca00ff047b82 */ /* 0x000e700000000a00 */
[----:B---3--:R-:W1:Y:S02]  /*5440*/  LDC R24, c[0x0][0x374] ;  /* 0x0000dd00ff187b82 */ /* 0x008e640000000800 */
.L_x_115:
[C---:B------:R-:W-:Y:S02]  /*5450*/  LEA R0, R29.reuse, UR6, 0x3 ;  /* 0x000000061d007c11 */ /* 0x040fe4000f8e18ff */
[----:B------:R-:W-:Y:S02]  /*5460*/  SHF.L.U32 R3, R28, 0x1f, RZ ;  /* 0x0000001f1c037819 */ /* 0x000fe400000006ff */
[----:B------:R-:W-:Y:S02]  /*5470*/  LEA R20, R29, UR6, 0x4 ;  /* 0x000000061d147c11 */ /* 0x000fe4000f8e20ff */
[----:B---3--:R-:W3:Y:S02]  /*5480*/  SYNCS.PHASECHK.TRANS64.TRYWAIT P0, [R0+URZ+0x2d0], R3 ;  /* 0x0002d003000075a7 */ /* 0x008ee400080011ff */
[----:B---3--:R-:W-:Y:S05]  /*5490*/  @!P0 BRA `(.L_x_108) ;  /* 0x0000003800a08947 */ /* 0x008fea0003800000 */
.L_x_240:
[----:B------:R-:W-:Y:S01]  /*54a0*/  ISETP.GE.AND P0, PT, R40, 0x1, PT ;  /* 0x000000012800780c */ /* 0x000fe20003f06270 */
[----:B------:R-:W1:Y:S01]  /*54b0*/  LDS.128 R20, [R20+0x360] ;  /* 0x0003600014147984 */ /* 0x000e620000000c00 */
[----:B------:R-:W-:Y:S01]  /*54c0*/  ISETP.NE.U32.AND P4, PT, RZ, UR4, PT ;  /* 0x00000004ff007c0c */ /* 0x000fe2000bf85070 */
[----:B---3--:R-:W-:Y:S01]  /*54d0*/  VIADD R0, R0, 0x2e0 ;  /* 0x000002e000007836 */ /* 0x008fe20000000000 */
[----:B------:R-:W-:Y:S02]  /*54e0*/  SHF.L.U32 R26, R30, 0x1f, RZ ;  /* 0x0000001f1e1a7819 */ /* 0x000fe400000006ff */
[----:B------:R-:W-:Y:S02]  /*54f0*/  ISETP.NE.AND.EX P4, PT, RZ, UR5, PT, P4 ;  /* 0x00000005ff007c0c */ /* 0x000fe4000bf85340 */
[----:B------:R-:W-:Y:S01]  /*5500*/  PRMT R0, RZ, 0x654, R0 ;  /* 0x00000654ff007816 */ /* 0x000fe20000000000 */
[----:B------:R-:W-:Y:S01]  /*5510*/  @!PT LDS RZ, [RZ] ;  /* 0x00000000fffff984 */ /* 0x000fe20000000800 */
[----:B------:R-:W-:Y:S01]  /*5520*/  @!PT LDS RZ, [RZ] ;  /* 0x00000000fffff984 */ /* 0x000fe20000000800 */
[----:B------:R-:W-:Y:S01]  /*5530*/  @!PT LDS RZ, [RZ] ;  /* 0x00000000fffff984 */ /* 0x000fe20000000800 */
[----:B------:R-:W-:Y:S01]  /*5540*/  @!PT LDS RZ, [RZ] ;  /* 0x00000000fffff984 */ /* 0x000fe20000000800 */
[----:B------:R3:W-:Y:S06]  /*5550*/  MEMBAR.ALL.CTA ;  /* 0x0000000000007992 */ /* 0x0007ec0000008000 */
[----:B---3--:R-:W3:Y:S02]  /*5560*/  FENCE.VIEW.ASYNC.S ;  /* 0x00000000000073c6 */ /* 0x008ee40000000000 */
[----:B---3--:R3:W-:Y:S01]  /*5570*/  SYNCS.ARRIVE.TRANS64.RED.A1T0 RZ, [R0+URZ], RZ ;  /* 0x000000ff00ff79a7 */ /* 0x0087e200081004ff */
[----:B-1----:R-:W-:Y:S11]  /*5580*/  LOP3.LUT P3, RZ, R22, 0x1, RZ, 0xc0, !PT ;  /* 0x0000000116ff7812 */ /* 0x002ff6000786c0ff */
[----:B------:R-:W-:Y:S02]  /*5590*/  @!UPT UIADD3 URZ, UPT, UPT, URZ, URZ, URZ ;  /* 0x000000fffffff290 */ /* 0x000fe4000fffe0ff */
[----:B------:R-:W-:Y:S02]  /*55a0*/  @P3 MOV R13, R20 ;  /* 0x00000014000d3202 */ /* 0x000fe40000000f00 */
[----:B------:R-:W-:Y:S01]  /*55b0*/  @P3 LOP3.LUT R8, R21, 0xffff, RZ, 0xc0, !PT ;  /* 0x0000ffff15083812 */ /* 0x000fe200078ec0ff */
[----:B---3--:R-:W-:Y:S06]  /*55c0*/  @!P0 BRA `(.L_x_109) ;  /* 0x0000000000a48947 */ /* 0x008fec0003800000 */
[----:B------:R-:W-:Y:S01]  /*55d0*/  IMAD.HI.U32 R31, R24, R7, RZ ;  /* 0x00000007181f7227 */ /* 0x000fe200078e00ff */
[----:B------:R-:W-:Y:S02]  /*55e0*/  ISETP.NE.AND P0, PT, R6, 0x1, PT ;  /* 0x000000010600780c */ /* 0x000fe40003f05270 */
[----:B------:R-:W-:Y:S01]  /*55f0*/  ISETP.NE.AND P2, PT, R40, 0x1, PT ;  /* 0x000000012800780c */ /* 0x000fe20003f45270 */
[----:B----4-:R-:W-:Y:S01]  /*5600*/  IMAD.HI.U32 R34, R19, R16, RZ ;  /* 0x0000001013227227 */ /* 0x010fe200078e00ff */
[----:B------:R-:W-:Y:S02]  /*5610*/  SHF.R.U32.HI R31, RZ, R18, R31 ;  /* 0x00000012ff1f7219 */ /* 0x000fe4000001161f */
[----:B------:R-:W-:Y:S01]  /*5620*/  ISETP.NE.AND P5, PT, R2, 0x1, PT ;  /* 0x000000010200780c */ /* 0x000fe20003fa5270 */
[----:B------:R-:W-:Y:S01]  /*5630*/  IMAD.HI.U32 R36, R13, R16, RZ ;  /* 0x000000100d247227 */ /* 0x000fe200078e00ff */
[----:B------:R-:W-:Y:S02]  /*5640*/  SHF.R.U32.HI R34, RZ, R17, R34 ;  /* 0x00000011ff227219 */ /* 0x000fe40000011622 */
[----:B------:R-:W-:Y:S01]  /*5650*/  SEL R3, R24, R31, !P0 ;  /* 0x0000001f18037207 */ /* 0x000fe20004000000 */
[C---:B------:R-:W-:Y:S01]  /*5660*/  IMAD.HI.U32 R31, R8.reuse, R7, RZ ;  /* 0x00000007081f7227 */ /* 0x040fe200078e00ff */
[----:B------:R-:W-:Y:S02]  /*5670*/  SEL R11, R19, R34, !P5 ;  /* 0x00000022130b7207 */ /* 0x000fe40006800000 */
[----:B------:R-:W-:Y:S01]  /*5680*/  SHF.R.U32.HI R36, RZ, R17, R36 ;  /* 0x00000011ff247219 */ /* 0x000fe20000011624 */
[----:B------:R-:W-:Y:S01]  /*5690*/  IMAD.HI.U32 R38, R3, R4, RZ ;  /* 0x0000000403267227 */ /* 0x000fe200078e00ff */
[----:B------:R-:W-:Y:S03]  /*56a0*/  SHF.R.U32.HI R31, RZ, R18, R31 ;  /* 0x00000012ff1f7219 */ /* 0x000fe6000001161f */
[----:B------:R-:W-:Y:S01]  /*56b0*/  IMAD.HI.U32 R34, R11, R4, RZ ;  /* 0x000000040b227227 */ /* 0x000fe200078e00ff */
[----:B------:R-:W-:Y:S02]  /*56c0*/  @P2 SHF.R.U32.HI R3, RZ, R5, R38 ;  /* 0x00000005ff032219 */ /* 0x000fe40000011626 */
[----:B------:R-:W-:Y:S02]  /*56d0*/  SEL R9, R8, R31, !P0 ;  /* 0x0000001f08097207 */ /* 0x000fe40004000000 */
[----:B------:R-:W-:Y:S01]  /*56e0*/  @P2 SHF.R.U32.HI R11, RZ, R5, R34 ;  /* 0x00000005ff0b2219 */ /* 0x000fe20000011622 */
[C---:B------:R-:W-:Y:S01]  /*56f0*/  IMAD R10, R40.reuse, R3, RZ ;  /* 0x00000003280a7224 */ /* 0x040fe200078e02ff */
[----:B------:R-:W-:Y:S01]  /*5700*/  SEL R3, R13, R36, !P5 ;  /* 0x000000240d037207 */ /* 0x000fe20006800000 */
[C---:B------:R-:W-:Y:S03]  /*5710*/  IMAD.HI.U32 R14, R9.reuse, R4, RZ ;  /* 0x00000004090e7227 */ /* 0x040fe600078e00ff */
[----:B------:R-:W-:Y:S01]  /*5720*/  ISETP.GE.AND P0, PT, R9, R10, PT ;  /* 0x0000000a0900720c */ /* 0x000fe20003f06270 */
[C---:B------:R-:W-:Y:S01]  /*5730*/  IMAD R12, R40.reuse, R11, RZ ;  /* 0x0000000b280c7224 */ /* 0x040fe200078e02ff */
[-C--:B------:R-:W-:Y:S04]  /*5740*/  SHF.R.U32.HI R14, RZ, R5.reuse, R14 ;  /* 0x00000005ff0e7219 */ /* 0x080fe8000001160e */
[----:B------:R-:W-:Y:S02]  /*5750*/  ISETP.GE.OR P0, PT, R3, R12, P0 ;  /* 0x0000000c0300720c */ /* 0x000fe40000706670 */
[----:B------:R-:W-:Y:S05]  /*5760*/  SEL R15, R9, R14, !P2 ;  /* 0x0000000e090f7207 */ /* 0x000fea0005000000 */
[----:B------:R-:W-:Y:S04]  /*5770*/  IMAD.MOV R14, RZ, RZ, -R15 ;  /* 0x000000ffff0e7224 */ /* 0x000fe800078e0a0f */
[----:B------:R-:W-:Y:S02]  /*5780*/  IMAD R14, R40, R14, R9 ;  /* 0x0000000e280e7224 */ /* 0x000fe400078e0209 */
[C---:B------:R-:W-:Y:S05]  /*5790*/  @!P0 IMAD.HI.U32 R10, R3.reuse, R4, RZ ;  /* 0x00000004030a8227 */ /* 0x040fea00078e00ff */
[----:B------:R-:W-:Y:S04]  /*57a0*/  @!P0 SHF.R.U32.HI R10, RZ, R5, R10 ;  /* 0x00000005ff0a8219 */ /* 0x000fe8000001160a */
[----:B------:R-:W-:Y:S01]  /*57b0*/  @!P0 SEL R0, R3, R10, !P2 ;  /* 0x0000000a03008207 */ /* 0x000fe20005000000 */
[----:B------:R-:W-:Y:S03]  /*57c0*/  IMAD.MOV R10, RZ, RZ, -R3 ;  /* 0x000000ffff0a7224 */ /* 0x000fe600078e0a03 */
[----:B------:R-:W-:Y:S01]  /*57d0*/  @!P0 IADD3 R15, PT, PT, R15, -R0, RZ ;  /* 0x800000000f0f8210 */ /* 0x000fe20007ffe0ff */
[----:B------:R-:W-:Y:S01]  /*57e0*/  @!P0 IMAD R0, R11, R14, R0 ;  /* 0x0000000e0b008224 */ /* 0x000fe200078e0200 */
[----:B------:R-:W-:Y:S01]  /*57f0*/  IADD3 R11, PT, PT, -R9, RZ, RZ ;  /* 0x000000ff090b7210 */ /* 0x000fe20007ffe1ff */
[----:B------:R-:W-:Y:S02]  /*5800*/  IMAD R13, R2, R10, R13 ;  /* 0x0000000a020d7224 */ /* 0x000fe400078e020d */
[----:B------:R-:W-:Y:S02]  /*5810*/  @!P0 IMAD R9, R15, R40, R3 ;  /* 0x000000280f098224 */ /* 0x000fe400078e0203 */
[----:B------:R-:W-:Y:S02]  /*5820*/  @!P0 IMAD.MOV.U32 R3, RZ, RZ, R0 ;  /* 0x000000ffff038224 */ /* 0x000fe400078e0000 */
[----:B------:R-:W-:Y:S02]  /*5830*/  IMAD R8, R6, R11, R8 ;  /* 0x0000000b06087224 */ /* 0x000fe400078e0208 */
[----:B------:R-:W-:Y:S02]  /*5840*/  IMAD R13, R3, R2, R13 ;  /* 0x00000002030d7224 */ /* 0x000fe400078e020d */
[----:B------:R-:W-:Y:S02]  /*5850*/  IMAD R8, R9, R6, R8 ;  /* 0x0000000609087224 */ /* 0x000fe400078e0208 */
.L_x_109:
[----:B------:R-:W-:Y:S05]  /*5860*/  BRA.U UP1, `(.L_x_110) ;  /* 0x0000000101107547 */ /* 0x000fea000b800000 */
[----:B------:R-:W-:Y:S04]  /*5870*/  MOV R0, UR13 ;  /* 0x0000000d00007c02 */ /* 0x000fe80008000f00 */
[----:B------:R-:W-:Y:S04]  /*5880*/  SHF.L.U32 R3, R0, 0x1f, RZ ;  /* 0x0000001f00037819 */ /* 0x000fe800000006ff */
[----:B------:R-:W1:Y:S02]  /*5890*/  SYNCS.PHASECHK.TRANS64.TRYWAIT P0, [UR6+0x2c8], R3 ;  /* 0x0002c803ff0075a7 */ /* 0x000e640008001106 */
[----:B-1----:R-:W-:Y:S05]  /*58a0*/  @!P0 BRA `(.L_x_111) ;  /* 0x0000003400b08947 */ /* 0x002fea0003800000 */
.L_x_110:
[----:B------:R-:W-:Y:S05]  /*58b0*/  BRA.U !UP3, `(.L_x_112) ;  /* 0x000000010b347547 */ /* 0x000fea000b800000 */
[----:B------:R-:W-:Y:S01]  /*58c0*/  UPLOP3.LUT UP0, UPT, UPT, UPT, UP2, 0x80, 0x8 ;  /* 0x000000000008789c */ /* 0x000fe20003f0f020 */
[----:B-1----:R-:W-:Y:S02]  /*58d0*/  HFMA2 R0, -RZ, RZ, 0, 5.9604644775390625e-08 ;  /* 0x00000001ff007431 */ /* 0x002fe400000001ff */
[----:B------:R-:W-:Y:S03]  /*58e0*/  IMAD.MOV.U32 R96, RZ, RZ, 0x1 ;  /* 0x00000001ff607424 */ /* 0x000fe600078e00ff */
[----:B------:R-:W-:Y:S05]  /*58f0*/  PLOP3.LUT P0, PT, PT, PT, UP0, 0x80, 0x8 ;  /* 0x000000000008781c */ /* 0x000fea0003f0f008 */
[----:B------:R-:W1:Y:S01]  /*5900*/  @UP0 LDCU.64 UR8, c[0x0][0x888] ;  /* 0x00011100ff0807ac */ /* 0x000e620008000a00 */
[----:B------:R-:W-:Y:S07]  /*5910*/  @UP0 UIMAD UR7, UR36, UR4, URZ ;  /* 0x00000004240702a4 */ /* 0x000fee000f8e02ff */
[----:B------:R-:W-:Y:S01]  /*5920*/  @!P0 PRMT R96, R0, 0x7610, R96 ;  /* 0x0000761000608816 */ /* 0x000fe20000000060 */
[----:B-1----:R-:W-:Y:S03]  /*5930*/  @UP0 UIMAD.WIDE UR8, UR7, 0x4, UR8 ;  /* 0x00000004070808a5 */ /* 0x002fe6000f8e0208 */
[----:B------:R-:W1:Y:S03]  /*5940*/  @!UP0 LDCU UR7, c[0x0][0x880] ;  /* 0x00011000ff0787ac */ /* 0x000e660008000800 */
[----:B------:R-:W-:Y:S01]  /*5950*/  IMAD.U32 R10, RZ, RZ, UR8 ;  /* 0x00000008ff0a7e24 */ /* 0x000fe2000f8e00ff */
[----:B------:R-:W-:Y:S05]  /*5960*/  MOV R11, UR9 ;  /* 0x00000009000b7c02 */ /* 0x000fea0008000f00 */
[----:B-----5:R3:W5:Y:S02]  /*5970*/  @P0 LDG.E R49, desc[UR40][R10.64] ;  /* 0x000000280a310981 */ /* 0x020764000c1e1900 */
[----:B-1-3--:R-:W-:Y:S07]  /*5980*/  @!P0 IMAD.U32 R49, RZ, RZ, UR7 ;  /* 0x00000007ff318e24 */ /* 0x00afee000f8e00ff */
.L_x_112:
[----:B-----5:R-:W-:Y:S01]  /*5990*/  @!P4 FSETP.EQ.AND P5, PT, R49, RZ, PT ;  /* 0x000000ff3100c20b */ /* 0x020fe20003fa2000 */
[----:B------:R-:W-:Y:S01]  /*59a0*/  @!UPT UIADD3 URZ, UPT, UPT, URZ, URZ, URZ ;  /* 0x000000fffffff290 */ /* 0x000fe2000fffe0ff */
[----:B------:R-:W-:Y:S11]  /*59b0*/  @!P4 BRA `(.L_x_113) ;  /* 0x000000000014c947 */ /* 0x000ff60003800000 */
[----:B------:R-:W-:Y:S02]  /*59c0*/  LOP3.LUT P0, RZ, R96, 0xff, RZ, 0xc0, !PT ;  /* 0x000000ff60ff7812 */ /* 0x000fe4000780c0ff */
[----:B------:R-:W-:Y:S04]  /*59d0*/  PLOP3.LUT P5, PT, PT, PT, UP0, 0x80, 0x8 ;  /* 0x000000000008781c */ /* 0x000fe80003faf008 */
[----:B------:R-:W-:Y:S07]  /*59e0*/  PLOP3.LUT P5, PT, P5, PT, PT, 0x8, 0x80 ;  /* 0x000000000080781c */ /* 0x000fee0002fae170 */
[----:B------:R-:W-:Y:S11]  /*59f0*/  @P0 FSETP.EQ.AND P5, PT, R49, RZ, PT ;  /* 0x000000ff3100020b */ /* 0x000ff60003fa2000 */
[----:B------:R-:W-:Y:S02]  /*5a00*/  @!UPT UIADD3 URZ, UPT, UPT, URZ, URZ, URZ ;  /* 0x000000fffffff290 */ /* 0x000fe4000fffe0ff */
.L_x_113:
[----:B------:R-:W3:Y:S01]  /*5a10*/  SYNCS.PHASECHK.TRANS64.TRYWAIT P4, [UR6+0x2b8], R26 ;  /* 0x0002b81aff0075a7 */ /* 0x000ee20008081106 */
[----:B------:R-:W-:Y:S01]  /*5a20*/  @P3 SHF.R.U32.HI R27, RZ, 0x10, R21 ;  /* 0x00000010ff1b3819 */ /* 0x000fe20000011615 */
[----:B------:R-:W-:Y:S01]  /*5a30*/  VIADD R29, R29, 0x1 ;  /* 0x000000011d1d7836 */ /* 0x000fe20000000000 */
[----:B------:R-:W5:Y:S08]  /*5a40*/  LDC.64 R14, c[0x0][0xb10] ;  /* 0x0002c400ff0e7b82 */ /* 0x000f700000000a00 */
[----:B------:R-:W2:Y:S08]  /*5a50*/  LDC.64 R10, c[0x0][0xb18] ;  /* 0x0002c600ff0a7b82 */ /* 0x000eb00000000a00 */
[----:B-1----:R-:W1:Y:S08]  /*5a60*/  @!P1 LDC R0, c[0x0][0xb20] ;  /* 0x0002c800ff009b82 */ /* 0x002e700000000800 */
[----:B------:R-:W4:Y:S01]  /*5a70*/  @!P1 LDC R3, c[0x0][0xb0c] ;  /* 0x0002c300ff039b82 */ /* 0x000f220000000800 */
[----:B-----5:R-:W-:Y:S05]  /*5a80*/  @!P1 IMAD.HI.U32 R14, R13, R14, RZ ;  /* 0x0000000e0d0e9227 */ /* 0x020fea00078e00ff */
[----:B------:R-:W-:Y:S01]  /*5a90*/  @!P1 SHF.R.U32.HI R14, RZ, R15, R14 ;  /* 0x0000000fff0e9219 */ /* 0x000fe2000001160e */
[----:B--2---:R-:W-:Y:S01]  /*5aa0*/  @!P1 IMAD.HI.U32 R11, R8, R11, RZ ;  /* 0x0000000b080b9227 */ /* 0x004fe200078e00ff */
[----:B------:R-:W-:Y:S04]  /*5ab0*/  @!P1 ISETP.NE.AND P0, PT, R10, 0x1, PT ;  /* 0x000000010a00980c */ /* 0x000fe80003f05270 */
[----:B-1----:R-:W-:Y:S02]  /*5ac0*/  @!P1 SHF.R.U32.HI R9, RZ, R0, R11 ;  /* 0x00000000ff099219 */ /* 0x002fe4000001160b */
[----:B----4-:R-:W-:Y:S02]  /*5ad0*/  @!P1 ISETP.NE.AND P2, PT, R3, 0x1, PT ;  /* 0x000000010300980c */ /* 0x010fe40003f45270 */
[----:B------:R-:W-:Y:S02]  /*5ae0*/  @!P1 SEL R9, R8, R9, !P0 ;  /* 0x0000000908099207 */ /* 0x000fe40004000000 */
[----:B------:R-:W-:Y:S02]  /*5af0*/  ELECT P0, URZ, PT ;  /* 0x0000000000ff782f */ /* 0x000fe40003800000 */
[----:B------:R-:W-:Y:S05]  /*5b00*/  @!P1 SEL R14, R13, R14, !P2 ;  /* 0x0000000e0d0e9207 */ /* 0x000fea0005000000 */
[----:B------:R-:W-:Y:S02]  /*5b10*/  @!P1 IMAD.IADD R0, R9, 0x1, -R14 ;  /* 0x0000000109009824 */ /* 0x000fe400078e0a0e */
[----:B------:R-:W-:Y:S02]  /*5b20*/  @!P1 IMAD.IADD R9, R14, 0x1, -R9 ;  /* 0x000000010e099824 */ /* 0x000fe400078e0a09 */
[----:B------:R-:W-:Y:S02]  /*5b30*/  @!P1 IMAD R13, R0, R3, R13 ;  /* 0x00000003000d9224 */ /* 0x000fe400078e020d */
[----:B------:R-:W-:Y:S01]  /*5b40*/  @!P1 IMAD R8, R9, R10, R8 ;  /* 0x0000000a09089224 */ /* 0x000fe200078e0208 */
[----:B---3--:R-:W-:Y:S06]  /*5b50*/  @!P4 BRA `(.L_x_114) ;  /* 0x00000034001cc947 */ /* 0x008fec0003800000 */
.L_x_243:
[----:B------:R-:W-:Y:S01]  /*5b60*/  PLOP3.LUT P5, PT, P5, P0, PT, 0xf2, 0x2f ;  /* 0x00000000002f781c */ /* 0x000fe20002fa1e72 */
[----:B------:R-:W-:Y:S01]  /*5b70*/  UMOV UR14, 0x0 ;  /* 0x00000000000e7882 */ /* 0x000fe20000000000 */
[----:B------:R-:W-:Y:S01]  /*5b80*/  LOP3.LUT R30, R30, 0x1, RZ, 0x3c, !PT ;  /* 0x000000011e1e7812 */ /* 0x000fe200078e3cff */
[----:B------:R-:W-:Y:S01]  /*5b90*/  UMOV UR15, 0x10000000 ;  /* 0x10000000000f7882 */ /* 0x000fe20000000000 */
[----:B------:R-:W-:Y:S01]  /*5ba0*/  UMOV UR12, UR36 ;  /* 0x00000024000c7c82 */ /* 0x000fe20008000000 */
[----:B------:R-:W-:Y:S08]  /*5bb0*/  @P3 R2UR UR36, R27 ;  /* 0x000000001b2432ca */ /* 0x000ff000000e0000 */
[----:B-1----:R-:W-:Y:S01]  /*5bc0*/  @!P5 IADD3 R3, P0, PT, R32, 0x580, RZ ;  /* 0x000005802003d810 */ /* 0x002fe20007f1e0ff */
[----:B------:R-:W-:Y:S01]  /*5bd0*/  @!P5 IMAD.SHL.U32 R91, R91, 0x20, RZ ;  /* 0x000000205b5bd824 */ /* 0x000fe200078e00ff */
[----:B------:R-:W-:Y:S01]  /*5be0*/  VOTEU.ALL UP1, P5 ;  /* 0x0000000000ff7886 */ /* 0x000fe20002820000 */
[----:B------:R-:W-:Y:S01]  /*5bf0*/  @!P5 IMAD.SHL.U32 R97, R97, 0x80, RZ ;  /* 0x000000806161d824 */ /* 0x000fe200078e00ff */
[----:B------:R-:W-:Y:S01]  /*5c00*/  @!P5 R2UR UR8, R3 ;  /* 0x000000000308d2ca */ /* 0x000fe200000e0000 */
[----:B------:R-:W-:Y:S01]  /*5c10*/  @!P5 IMAD.X R0, RZ, RZ, R33, P0 ;  /* 0x000000ffff00d224 */ /* 0x000fe200000e0621 */
[----:B------:R-:W-:Y:S01]  /*5c20*/  @!P5 R2UR UR10, R91 ;  /* 0x000000005b0ad2ca */ /* 0x000fe200000e0000 */
[----:B------:R-:W-:Y:S01]  /*5c30*/  @!UP1 UIADD3 UR9, UPT, UPT, UR6, 0x2b0, URZ ;  /* 0x000002b006099890 */ /* 0x000fe2000fffe0ff */
[----:B------:R-:W-:Y:S01]  /*5c40*/  @!P5 R2UR UR11, R97 ;  /* 0x00000000610bd2ca */ /* 0x000fe200000e0000 */
[----:B------:R-:W-:Y:S01]  /*5c50*/  IMAD.IADD R91, R8, 0x1, R79 ;  /* 0x00000001085b7824 */ /* 0x000fe200078e024f */
[----:B------:R-:W-:Y:S01]  /*5c60*/  @!P5 R2UR UR7, R0 ;  /* 0x000000000007d2ca */ /* 0x000fe200000e0000 */
[----:B------:R-:W-:Y:S01]  /*5c70*/  IMAD.IADD R97, R13, 0x1, R90 ;  /* 0x000000010d617824 */ /* 0x000fe200078e025a */
[C---:B------:R-:W-:Y:S04]  /*5c80*/  ISETP.NE.AND P0, PT, R29.reuse, 0x2, PT ;  /* 0x000000021d00780c */ /* 0x040fe80003f05270 */
[----:B------:R-:W-:Y:S01]  /*5c90*/  SEL R3, RZ, 0x1, P0 ;  /* 0x00000001ff037807 */ /* 0x000fe20000000000 */
[----:B------:R-:W-:Y:S01]  /*5ca0*/  IMAD.U32 R10, RZ, RZ, UR8 ;  /* 0x00000008ff0a7e24 */ /* 0x000fe2000f8e00ff */
[----:B------:R-:W-:Y:S01]  /*5cb0*/  @!UP1 UIADD3 UR8, UPT, UPT, UR6, 0x400, URZ ;  /* 0x0000040006089890 */ /* 0x000fe2000fffe0ff */
[----:B------:R-:W-:Y:S01]  /*5cc0*/  SEL R29, R29, RZ, P0 ;  /* 0x000000ff1d1d7207 */ /* 0x000fe20000000000 */
[----:B------:R-:W-:Y:S01]  /*5cd0*/  VOTEU.ALL UP1, P5 ;  /* 0x0000000000ff7886 */ /* 0x000fe20002820000 */
[----:B------:R-:W-:Y:S02]  /*5ce0*/  LOP3.LUT R28, R28, R3, RZ, 0x3c, !PT ;  /* 0x000000031c1c7212 */ /* 0x000fe400078e3cff */
[----:B------:R-:W-:Y:S01]  /*5cf0*/  IMAD.U32 R11, RZ, RZ, UR7 ;  /* 0x00000007ff0b7e24 */ /* 0x000fe2000f8e00ff */
[----:B------:R-:W-:Y:S04]  /*5d00*/  @!P5 R2UR UR16, R10 ;  /* 0x000000000a10d2ca */ /* 0x000fe800000e0000 */
[----:B------:R-:W-:Y:S11]  /*5d10*/  @!P5 R2UR UR17, R11 ;  /* 0x000000000b11d2ca */ /* 0x000ff600000e0000 */
[----:B------:R-:W-:Y:S02]  /*5d20*/  @!UPT UIADD3 URZ, UPT, UPT, URZ, URZ, URZ ;  /* 0x000000fffffff290 */ /* 0x000fe4000fffe0ff */
[----:B------:R3:W-:Y:S01]  /*5d30*/  @!UP1 UTMALDG.3D [UR8], [UR16], desc[UR14] ;  /* 0x00000e08100095b4 */ /* 0x0007e20008011000 */
[----:B------:R3:W-:Y:S01]  /*5d40*/  @!P5 SYNCS.ARRIVE.TRANS64.RED.A0TR RZ, [UR6+0x2b0], R25 ;  /* 0x0002b019ffffd9a7 */ /* 0x0007e20008300406 */
[----:B------:R-:W-:Y:S01]  /*5d50*/  UPLOP3.LUT UP1, UPT, UPT, UPT, UPT, 0x80, 0x8 ;  /* 0x000000000008789c */ /* 0x000fe20003f2f070 */
[----:B------:R-:W-:Y:S01]  /*5d60*/  SYNCS.ARRIVE.TRANS64.RED.A1T0 RZ, [UR37], RZ ;  /* 0x000000ffffff79a7 */ /* 0x000fe20008100425 */
[----:B------:R-:W-:Y:S09]  /*5d70*/  @P3 BRA `(.L_x_115) ;  /* 0xfffffff400b43947 */ /* 0x000ff2000383ffff */
[----:B------:R-:W-:Y:S07]  /*5d80*/  MOV R0, UR6 ;  /* 0x0000000600007c02 */ /* 0x000fee0008000f00 */
.L_x_116:
[----:B-1----:R-:W-:-:S04]  /*5d90*/  SHF.L.U32 R3, R30, 0x1f, RZ ;  /* 0x0000001f1e037819 */ /* 0x002fc800000006ff */
[----:B------:R1:W2:Y:S03]  /*5da0*/  SYNCS.PHASECHK.TRANS64.TRYWAIT P0, [R0+URZ+0x2b8], R3 ;  /* 0x0002b803000075a7 */ /* 0x0002a600080011ff */
[----:B--2---:R-:W-:Y:S05]  /*5db0*/  @!P0 NANOSLEEP.SYNCS 0x989680 ;  /* 0x009896800000895d */ /* 0x004fea0003900000 */
[----:B------:R-:W2:Y:S02]  /*5dc0*/  @!P0 SYNCS.PHASECHK.TRANS64 P0, [R0+URZ+0x2b8], R3 ;  /* 0x0002b803000085a7 */ /* 0x000ea400080010ff */
[----:B--23--:R-:W-:Y:S05]  /*5dd0*/  @P0 EXIT ;  /* 0x000000000000094d */ /* 0x00cfea0003800000 */
[----:B------:R-:W-:Y:S05]  /*5de0*/  BRA `(.L_x_116) ;  /* 0xfffffffc00e87947 */ /* 0x000fea000383ffff */
.L_x_107:
[----:B------:R-:W-:-:S06]  /*5df0*/  UISETP.GE.AND UP1, UPT, UR8, 0x4, UPT ;  /* 0x000000040800788c */ /* 0x000fcc000bf26270 */
[----:B------:R-:W-:-:S13]  /*5e00*/  PLOP3.LUT P0, PT, PT, PT, UP1, 0x80, 0x8 ;  /* 0x000000000008781c */ /* 0x000fda0003f0f018 */
[----:B------:R-:W-:Y:S05]  /*5e10*/  @!P0 EXIT ;  /* 0x000000000000894d */ /* 0x000fea0003800000 */
[----:B------:R-:W-:Y:S01]  /*5e20*/  BAR.SYNC.DEFER_BLOCKING 0x6, 0xa0 ;  /* 0x0182800000007b1d */ /* 0x000fe20000010000 */
[C---:B------:R-:W-:Y:S01]  /*5e30*/  IMAD.SHL.U32 R4, R102.reuse, 0x20, RZ ;  /* 0x0000002066047824 */ /* 0x040fe200078e00ff */
[----:B------:R-:W-:Y:S01]  /*5e40*/  MOV R108, RZ ;  /* 0x000000ff006c7202 */ /* 0x000fe20000000f00 */
[C---:B------:R-:W-:Y:S01]  /*5e50*/  IMAD.SHL.U32 R103, R102.reuse, 0x4, RZ ;  /* 0x0000000466677824 */ /* 0x040fe200078e00ff */
[----:B------:R-:W-:Y:S01]  /*5e60*/  CS2R R106, SRZ ;  /* 0x00000000006a7805 */ /* 0x000fe2000001ff00 */
[----:B------:R-:W-:Y:S01]  /*5e70*/  IMAD.U32 R47, R102, 0x10000, RZ ;  /* 0x00010000662f7824 */ /* 0x000fe200078e00ff */
[----:B------:R-:W-:Y:S02]  /*5e80*/  UMOV UR43, 0x400 ;  /* 0x00000400002b7882 */ /* 0x000fe40000000000 */
[----:B------:R-:W1:Y:S01]  /*5e90*/  LDC R101, c[0x0][0x370] ;  /* 0x0000dc00ff657b82 */ /* 0x000e620000000800 */
[----:B------:R-:W-:Y:S01]  /*5ea0*/  ULEA UR43, UR37, UR43, 0x18 ;  /* 0x0000002b252b7291 */ /* 0x000fe2000f8ec0ff */
[----:B------:R-:W-:Y:S01]  /*5eb0*/  LOP3.LUT P0, R2, R4, 0x80, RZ, 0xc0, !PT ;  /* 0x0000008004027812 */ /* 0x000fe2000780c0ff */
[----:B------:R-:W-:Y:S01]  /*5ec0*/  IMAD.MOV.U32 R44, RZ, RZ, RZ ;  /* 0x000000ffff2c7224 */ /* 0x000fe200078e00ff */
[----:B------:R-:W-:Y:S01]  /*5ed0*/  LOP3.LUT R47, R47, 0x600000, RZ, 0xc0, !PT ;  /* 0x006000002f2f7812 */ /* 0x000fe200078ec0ff */
[----:B------:R-:W-:Y:S01]  /*5ee0*/  UIADD3 UR4, UPT, UPT, UR43, 0x1400, URZ ;  /* 0x000014002b047890 */ /* 0x000fe2000fffe0ff */
[----:B------:R-:W-:Y:S01]  /*5ef0*/  LOP3.LUT R103, R2, 0x10, R103, 0xf8, !PT ;  /* 0x0000001002677812 */ /* 0x000fe200078ef867 */
[----:B------:R-:W-:Y:S01]  /*5f00*/  HFMA2 R2, -RZ, RZ, 0, 9.5367431640625e-07 ;  /* 0x00000010ff027431 */ /* 0x000fe200000001ff */
[----:B------:R-:W2:Y:S01]  /*5f10*/  LDC R42, c[0x0][0xb0c] ;  /* 0x0002c300ff2a7b82 */ /* 0x000ea20000000800 */
[----:B------:R-:W-:Y:S01]  /*5f20*/  IMAD.MOV.U32 R111, RZ, RZ, RZ ;  /* 0x000000ffff6f7224 */ /* 0x000fe200078e00ff */
[----:B------:R-:W-:Y:S01]  /*5f30*/  LOP3.LUT R103, R103, 0xf60, R4, 0xf8, !PT ;  /* 0x00000f6067677812 */ /* 0x000fe200078ef804 */
[----:B------:R-:W4:Y:S01]  /*5f40*/  LDCU.64 UR46, c[0x0][0x348] ;  /* 0x00006900ff2e77ac */ /* 0x000f220008000a00 */
[----:B------:R-:W-:-:S03]  /*5f50*/  MOV R109, UR4 ;  /* 0x00000004006d7c02 */ /* 0x000fc60008000f00 */
[----:B------:R-:W-:Y:S01]  /*5f60*/  VIADD R99, R103, UR43 ;  /* 0x0000002b67637c36 */ /* 0x000fe20008000000 */
[----:B------:R-:W1:Y:S01]  /*5f70*/  LDC R98, c[0x0][0xb20] ;  /* 0x0002c800ff627b82 */ /* 0x000e620000000800 */
[----:B------:R-:W3:Y:S01]  /*5f80*/  LDS R0, [UR43+0x380] ;  /* 0x0003802bff007984 */ /* 0x000ee20008000800 */
[----:B------:R-:W-:Y:S01]  /*5f90*/  SEL R2, R2, 0xfffffff0, !P0 ;  /* 0xfffffff002027807 */ /* 0x000fe20004000000 */
[----:B------:R-:W1:Y:S03]  /*5fa0*/  LDCU.64 UR38, c[0x0][0x888] ;  /* 0x00011100ff2677ac */ /* 0x000e660008000a00 */
[----:B------:R-:W-:Y:S01]  /*5fb0*/  IADD3 R99, PT, PT, R2, R99, RZ ;  /* 0x0000006302637210 */ /* 0x000fe20007ffe0ff */
[----:B------:R-:W-:Y:S01]  /*5fc0*/  UIADD3 UR42, UPT, UPT, UR43, 0x400, URZ ;  /* 0x000004002b2a7890 */ /* 0x000fe2000fffe0ff */
[----:B------:R-:W1:Y:S08]  /*5fd0*/  LDC R41, c[0x0][0xb30] ;  /* 0x0002cc00ff297b82 */ /* 0x000e700000000800 */
[----:B------:R-:W1:Y:S08]  /*5fe0*/  LDC.64 R88, c[0x0][0xb10] ;  /* 0x0002c400ff587b82 */ /* 0x000e700000000a00 */
[----:B------:R-:W1:Y:S08]  /*5ff0*/  LDC.64 R38, c[0x0][0xb18] ;  /* 0x0002c600ff267b82 */ /* 0x000e700000000a00 */
[----:B------:R-:W1:Y:S08]  /*6000*/  LDC.64 R84, c[0x0][0x888] ;  /* 0x00022200ff547b82 */ /* 0x000e700000000a00 */
[----:B------:R-:W1:Y:S01]  /*6010*/  LDC.64 R36, c[0x0][0xb28] ;  /* 0x0002ca00ff247b82 */ /* 0x000e620000000a00 */
[----:B---3--:R-:W-:-:S07]  /*6020*/  IMAD.IADD R47, R0, 0x1, R47 ;  /* 0x00000001002f7824 */ /* 0x008fce00078e022f */
[----:B------:R-:W3:Y:S08]  /*6030*/  LDC.64 R86, c[0x0][0x890] ;  /* 0x00022400ff567b82 */ /* 0x000ef00000000a00 */
[----:B------:R-:W1:Y:S08]  /*6040*/  LDC.64 R82, c[0x0][0x8b0] ;  /* 0x00022c00ff527b82 */ /* 0x000e700000000a00 */
[----:B------:R-:W1:Y:S08]  /*6050*/  LDC.64 R80, c[0x0][0x8a8] ;  /* 0x00022a00ff507b82 */ /* 0x000e700000000a00 */
[----:B--2-4-:R-:W1:Y:S02]  /*6060*/  LDC R100, c[0x0][0x374] ;  /* 0x0000dd00ff647b82 */ /* 0x014e640000000800 */
.L_x_134:
[----:B------:R-:W-:Y:S02]  /*6070*/  LEA R0, R111, UR43, 0x3 ;  /* 0x0000002b6f007c11 */ /* 0x000fe4000f8e18ff */
[----:B------:R-:W-:Y:S02]  /*6080*/  SHF.L.U32 R3, R107, 0x1f, RZ ;  /* 0x0000001f6b037819 */ /* 0x000fe400000006ff */
[----:B------:R-:W-:Y:S02]  /*6090*/  LEA R16, R111, UR43, 0x4 ;  /* 0x0000002b6f107c11 */ /* 0x000fe4000f8e20ff */
[----:B--2---:R-:W2:Y:S02]  /*60a0*/  SYNCS.PHASECHK.TRANS64.TRYWAIT P0, [R0+URZ+0x2d0], R3 ;  /* 0x0002d003000075a7 */ /* 0x004ea400080011ff */
[----:B-12---:R-:W-:Y:S05]  /*60b0*/  @!P0 BRA `(.L_x_117) ;  /* 0x0000002c00dc8947 */ /* 0x006fea0003800000 */
.L_x_244:
[----:B------:R-:W4:Y:S01]  /*60c0*/  LDC.64 R12, c[0x0][0xb10] ;  /* 0x0002c400ff0c7b82 */ /* 0x000f220000000a00 */
[----:B------:R-:W3:Y:S01]  /*60d0*/  LDS.128 R16, [R16+0x360] ;  /* 0x0003600010107984 */ /* 0x000ee20000000c00 */
[----:B-1----:R-:W-:Y:S01]  /*60e0*/  ISETP.NE.AND P1, PT, R41, 0x1, PT ;  /* 0x000000012900780c */ /* 0x002fe20003f25270 */
[----:B--2---:R-:W-:Y:S01]  /*60f0*/  VIADD R0, R0, 0x2e0 ;  /* 0x000002e000007836 */ /* 0x004fe20000000000 */
[----:B------:R-:W-:Y:S04]  /*6100*/  ISETP.GE.AND P0, PT, R40, 0x1, PT ;  /* 0x000000012800780c */ /* 0x000fe80003f06270 */
[----:B------:R-:W1:Y:S01]  /*6110*/  LDC.64 R10, c[0x0][0xb18] ;  /* 0x0002c600ff0a7b82 */ /* 0x000e620000000a00 */
[----:B------:R-:W-:Y:S01]  /*6120*/  PRMT R0, RZ, 0x654, R0 ;  /* 0x00000654ff007816 */ /* 0x000fe20000000000 */
[----:B------:R-:W-:Y:S01]  /*6130*/  @!PT LDS RZ, [RZ] ;  /* 0x00000000fffff984 */ /* 0x000fe20000000800 */
[----:B------:R-:W-:Y:S01]  /*6140*/  @!PT LDS RZ, [RZ] ;  /* 0x00000000fffff984 */ /* 0x000fe20000000800 */
[----:B------:R-:W-:Y:S01]  /*6150*/  @!PT LDS RZ, [RZ] ;  /* 0x00000000fffff984 */ /* 0x000fe20000000800 */
[----:B------:R-:W-:Y:S01]  /*6160*/  @!PT LDS RZ, [RZ] ;  /* 0x00000000fffff984 */ /* 0x000fe20000000800 */
[----:B------:R2:W-:Y:S06]  /*6170*/  MEMBAR.ALL.CTA ;  /* 0x0000000000007992 */ /* 0x0005ec0000008000 */
[----:B--2---:R-:W2:Y:S01]  /*6180*/  FENCE.VIEW.ASYNC.S ;  /* 0x00000000000073c6 */ /* 0x004ea20000000000 */
[----:B------:R-:W1:Y:S08]  /*6190*/  @!P1 LDC R14, c[0x0][0xb20] ;  /* 0x0002c800ff0e9b82 */ /* 0x000e700000000800 */
[----:B------:R-:W1:Y:S01]  /*61a0*/  @!P1 LDC R9, c[0x0][0xb0c] ;  /* 0x0002c300ff099b82 */ /* 0x000e620000000800 */
[----:B--2---:R2:W-:Y:S01]  /*61b0*/  SYNCS.ARRIVE.TRANS64.RED.A1T0 RZ, [R0+URZ], RZ ;  /* 0x000000ff00ff79a7 */ /* 0x0045e200081004ff */
[----:B---3--:R-:W-:Y:S04]  /*61c0*/  LOP3.LUT P4, RZ, R18, 0x1, RZ, 0xc0, !PT ;  /* 0x0000000112ff7812 */ /* 0x008fe8000788c0ff */
[----:B------:R-:W-:Y:S09]  /*61d0*/  P2R R110, PR, RZ, 0x10 ;  /* 0x00000010ff6e7803 */ /* 0x000ff20000000000 */
[----:B------:R-:W-:Y:S02]  /*61e0*/  @P4 MOV R45, R16 ;  /* 0x00000010002d4202 */ /* 0x000fe40000000f00 */
[----:B------:R-:W-:Y:S01]  /*61f0*/  @P4 LOP3.LUT R43, R17, 0xffff, RZ, 0xc0, !PT ;  /* 0x0000ffff112b4812 */ /* 0x000fe200078ec0ff */
[----:B--2-4-:R-:W-:Y:S06]  /*6200*/  @!P0 BRA `(.L_x_118) ;  /* 0x0000000000a48947 */ /* 0x014fec0003800000 */
[----:B------:R-:W-:Y:S01]  /*6210*/  IMAD.HI.U32 R21, R100, R39, RZ ;  /* 0x0000002764157227 */ /* 0x000fe200078e00ff */
[----:B------:R-:W-:Y:S02]  /*6220*/  ISETP.NE.AND P0, PT, R38, 0x1, PT ;  /* 0x000000012600780c */ /* 0x000fe40003f05270 */
[----:B------:R-:W-:Y:S01]  /*6230*/  ISETP.NE.AND P2, PT, R40, 0x1, PT ;  /* 0x000000012800780c */ /* 0x000fe20003f45270 */
[----:B------:R-:W-:Y:S01]  /*6240*/  IMAD.HI.U32 R20, R101, R88, RZ ;  /* 0x0000005865147227 */ /* 0x000fe200078e00ff */
[----:B------:R-:W-:Y:S02]  /*6250*/  SHF.R.U32.HI R21, RZ, R98, R21 ;  /* 0x00000062ff157219 */ /* 0x000fe40000011615 */
[----:B------:R-:W-:Y:S01]  /*6260*/  ISETP.NE.AND P3, PT, R42, 0x1, PT ;  /* 0x000000012a00780c */ /* 0x000fe20003f65270 */
[----:B------:R-:W-:Y:S01]  /*6270*/  IMAD.HI.U32 R24, R45, R88, RZ ;  /* 0x000000582d187227 */ /* 0x000fe200078e00ff */
[----:B------:R-:W-:Y:S02]  /*6280*/  SHF.R.U32.HI R20, RZ, R89, R20 ;  /* 0x00000059ff147219 */ /* 0x000fe40000011614 */
[----:B------:R-:W-:Y:S01]  /*6290*/  SEL R3, R100, R21, !P0 ;  /* 0x0000001564037207 */ /* 0x000fe20004000000 */
[----:B------:R-:W-:Y:S01]  /*62a0*/  IMAD.HI.U32 R21, R43, R39, RZ ;  /* 0x000000272b157227 */ /* 0x000fe200078e00ff */
[----:B------:R-:W-:Y:S02]  /*62b0*/  SEL R7, R101, R20, !P3 ;  /* 0x0000001465077207 */ /* 0x000fe40005800000 */
[----:B------:R-:W-:Y:S01]  /*62c0*/  SHF.R.U32.HI R24, RZ, R89, R24 ;  /* 0x00000059ff187219 */ /* 0x000fe20000011618 */
[-C--:B------:R-:W-:Y:S04]  /*62d0*/  IMAD.HI.U32 R20, R3, R36.reuse, RZ ;  /* 0x0000002403147227 */ /* 0x080fe800078e00ff */
[----:B------:R-:W-:Y:S01]  /*62e0*/  IMAD.HI.U32 R22, R7, R36, RZ ;  /* 0x0000002407167227 */ /* 0x000fe200078e00ff */
[-C--:B------:R-:W-:Y:S02]  /*62f0*/  @P2 SHF.R.U32.HI R3, RZ, R37.reuse, R20 ;  /* 0x00000025ff032219 */ /* 0x080fe40000011614 */
[----:B------:R-:W-:Y:S02]  /*6300*/  SHF.R.U32.HI R20, RZ, R98, R21 ;  /* 0x00000062ff147219 */ /* 0x000fe40000011615 */
[----:B------:R-:W-:Y:S01]  /*6310*/  @P2 SHF.R.U32.HI R7, RZ, R37, R22 ;  /* 0x00000025ff072219 */ /* 0x000fe20000011616 */
[C---:B------:R-:W-:Y:S01]  /*6320*/  IMAD R2, R40.reuse, R3, RZ ;  /* 0x0000000328027224 */ /* 0x040fe200078e02ff */
[----:B------:R-:W-:Y:S02]  /*6330*/  SEL R5, R43, R20, !P0 ;  /* 0x000000142b057207 */ /* 0x000fe40004000000 */
[----:B------:R-:W-:Y:S01]  /*6340*/  SEL R3, R45, R24, !P3 ;  /* 0x000000182d037207 */ /* 0x000fe20005800000 */
[----:B------:R-:W-:Y:S01]  /*6350*/  IMAD R4, R40, R7, RZ ;  /* 0x0000000728047224 */ /* 0x000fe200078e02ff */
[C---:B------:R-:W-:Y:S01]  /*6360*/  ISETP.GE.AND P0, PT, R5.reuse, R2, PT ;  /* 0x000000020500720c */ /* 0x040fe20003f06270 */
[----:B------:R-:W-:Y:S03]  /*6370*/  IMAD.HI.U32 R6, R5, R36, RZ ;  /* 0x0000002405067227 */ /* 0x000fe600078e00ff */
[----:B------:R-:W-:Y:S01]  /*6380*/  ISETP.GE.OR P0, PT, R3, R4, P0 ;  /* 0x000000040300720c */ /* 0x000fe20000706670 */
[----:B------:R-:W-:Y:S01]  /*6390*/  IMAD.MOV R4, RZ, RZ, -R3 ;  /* 0x000000ffff047224 */ /* 0x000fe200078e0a03 */
[-C--:B------:R-:W-:Y:S03]  /*63a0*/  SHF.R.U32.HI R6, RZ, R37.reuse, R6 ;  /* 0x00000025ff067219 */ /* 0x080fe60000011606 */
[----:B------:R-:W-:Y:S01]  /*63b0*/  IMAD R45, R42, R4, R45 ;  /* 0x000000042a2d7224 */ /* 0x000fe200078e022d */
[----:B------:R-:W-:Y:S05]  /*63c0*/  SEL R15, R5, R6, !P2 ;  /* 0x00000006050f7207 */ /* 0x000fea0005000000 */
[----:B------:R-:W-:Y:S02]  /*63d0*/  IMAD.MOV R6, RZ, RZ, -R15 ;  /* 0x000000ffff067224 */ /* 0x000fe400078e0a0f */
[C---:B------:R-:W-:Y:S04]  /*63e0*/  @!P0 IMAD.HI.U32 R2, R3.reuse, R36, RZ ;  /* 0x0000002403028227 */ /* 0x040fe800078e00ff */
[----:B------:R-:W-:Y:S01]  /*63f0*/  IMAD R6, R40, R6, R5 ;  /* 0x0000000628067224 */ /* 0x000fe200078e0205 */
[----:B------:R-:W-:Y:S04]  /*6400*/  @!P0 SHF.R.U32.HI R2, RZ, R37, R2 ;  /* 0x00000025ff028219 */ /* 0x000fe80000011602 */
[----:B------:R-:W-:Y:S02]  /*6410*/  @!P0 SEL R0, R3, R2, !P2 ;  /* 0x0000000203008207 */ /* 0x000fe40005000000 */
[----:B------:R-:W-:Y:S02]  /*6420*/  IADD3 R2, PT, PT, -R5, RZ, RZ ;  /* 0x000000ff05027210 */ /* 0x000fe40007ffe1ff */
[----:B------:R-:W-:Y:S01]  /*6430*/  @!P0 IADD3 R8, PT, PT, R15, -R0, RZ ;  /* 0x800000000f088210 */ /* 0x000fe20007ffe0ff */
[----:B------:R-:W-:Y:S02]  /*6440*/  @!P0 IMAD R0, R7, R6, R0 ;  /* 0x0000000607008224 */ /* 0x000fe400078e0200 */
[----:B------:R-:W-:Y:S02]  /*6450*/  IMAD R43, R38, R2, R43 ;  /* 0x00000002262b7224 */ /* 0x000fe400078e022b */
[----:B------:R-:W-:Y:S02]  /*6460*/  @!P0 IMAD R5, R8, R40, R3 ;  /* 0x0000002808058224 */ /* 0x000fe400078e0203 */
[----:B------:R-:W-:Y:S04]  /*6470*/  @!P0 IMAD.MOV.U32 R3, RZ, RZ, R0 ;  /* 0x000000ffff038224 */ /* 0x000fe800078e0000 */
[----:B------:R-:W-:Y:S02]  /*6480*/  IMAD R45, R3, R42, R45 ;  /* 0x0000002a032d7224 */ /* 0x000fe400078e022d */
[----:B------:R-:W-:Y:S07]  /*6490*/  IMAD R43, R5, R38, R43 ;  /* 0x00000026052b7224 */ /* 0x000fee00078e022b */
.L_x_118:
[----:B------:R-:W-:Y:S01]  /*64a0*/  @!P1 IMAD.HI.U32 R0, R45, R12, RZ ;  /* 0x0000000c2d009227 */ /* 0x000fe200078e00ff */
[----:B-1----:R-:W-:Y:S01]  /*64b0*/  @!P1 ISETP.NE.AND P0, PT, R10, 0x1, PT ;  /* 0x000000010a00980c */ /* 0x002fe20003f05270 */
[----:B------:R-:W-:Y:S01]  /*64c0*/  ULOP3.LUT UP0, URZ, UR42, 0x90, URZ, 0xc0, !UPT ;  /* 0x000000902aff7892 */ /* 0x000fe2000f80c0ff */
[----:B------:R-:W-:Y:S01]  /*64d0*/  @!P1 ISETP.NE.AND P2, PT, R9, 0x1, PT ;  /* 0x000000010900980c */ /* 0x000fe20003f45270 */
[----:B------:R-:W-:Y:S01]  /*64e0*/  @!P1 IMAD.HI.U32 R3, R43, R11, RZ ;  /* 0x0000000b2b039227 */ /* 0x000fe200078e00ff */
[----:B------:R-:W-:Y:S02]  /*64f0*/  @!P1 SHF.R.U32.HI R0, RZ, R13, R0 ;  /* 0x0000000dff009219 */ /* 0x000fe40000011600 */
[----:B------:R-:W-:Y:S01]  /*6500*/  @P4 SHF.R.U32.HI R105, RZ, 0x10, R17 ;  /* 0x00000010ff694819 */ /* 0x000fe20000011611 */
[----:B------:R-:W-:Y:S01]  /*6510*/  VIADD R111, R111, 0x1 ;  /* 0x000000016f6f7836 */ /* 0x000fe20000000000 */
[----:B------:R-:W-:Y:S02]  /*6520*/  @!P1 SHF.R.U32.HI R2, RZ, R14, R3 ;  /* 0x0000000eff029219 */ /* 0x000fe40000011603 */
[----:B------:R-:W-:Y:S02]  /*6530*/  @!P1 SEL R3, R45, R0, !P2 ;  /* 0x000000002d039207 */ /* 0x000fe40005000000 */
[----:B------:R-:W-:Y:S05]  /*6540*/  @!P1 SEL R2, R43, R2, !P0 ;  /* 0x000000022b029207 */ /* 0x000fea0004000000 */
[----:B------:R-:W-:Y:S02]  /*6550*/  @!P1 IMAD.IADD R0, R2, 0x1, -R3 ;  /* 0x0000000102009824 */ /* 0x000fe400078e0a03 */
[----:B------:R-:W-:Y:S02]  /*6560*/  @!P1 IMAD.IADD R2, R3, 0x1, -R2 ;  /* 0x0000000103029824 */ /* 0x000fe400078e0a02 */
[----:B------:R-:W-:Y:S02]  /*6570*/  @!P1 IMAD R45, R0, R9, R45 ;  /* 0x00000009002d9224 */ /* 0x000fe400078e022d */
[----:B------:R-:W-:Y:S01]  /*6580*/  @!P1 IMAD R43, R2, R10, R43 ;  /* 0x0000000a022b9224 */ /* 0x000fe200078e022b */
[----:B------:R-:W-:Y:S06]  /*6590*/  BRA.U !UP0, `(.L_x_119) ;  /* 0x0000000108407547 */ /* 0x000fec000b800000 */
[----:B------:R-:W1:Y:S01]  /*65a0*/  LDCU.64 UR8, c[0x4][0x80] ;  /* 0x01001000ff0877ac */ /* 0x000e620008000a00 */
[----:B------:R-:W-:Y:S01]  /*65b0*/  MOV R3, 0x0 ;  /* 0x0000000000037802 */ /* 0x000fe20000000f00 */
[----:B------:R-:W-:Y:S02]  /*65c0*/  HFMA2 R12, -RZ, RZ, 0, 5.9604644775390625e-08 ;  /* 0x00000001ff0c7431 */ /* 0x000fe400000001ff */
[----:B------:R-:W-:Y:S02]  /*65d0*/  IMAD.MOV.U32 R8, RZ, RZ, 0x70 ;  /* 0x00000070ff087424 */ /* 0x000fe400078e00ff */
[----:B------:R-:W-:Y:S01]  /*65e0*/  IMAD.MOV.U32 R13, RZ, RZ, RZ ;  /* 0x000000ffff0d7224 */ /* 0x000fe200078e00ff */
[----:B------:R-:W2:Y:S01]  /*65f0*/  LDCU.64 UR6, c[0x4][0x88] ;  /* 0x01001100ff0677ac */ /* 0x000ea20008000a00 */
[----:B------:R-:W3:Y:S01]  /*6600*/  LDC.64 R2, c[0x4][R3] ;  /* 0x0100000003027b82 */ /* 0x000ee20000000a00 */
[----:B------:R-:W4:Y:S01]  /*6610*/  LDCU.64 UR4, c[0x4][0x8] ;  /* 0x01000100ff0477ac */ /* 0x000f220008000a00 */
[----:B-1----:R-:W-:Y:S01]  /*6620*/  MOV R5, UR9 ;  /* 0x0000000900057c02 */ /* 0x002fe20008000f00 */
[----:B------:R-:W-:Y:S01]  /*6630*/  IMAD.U32 R4, RZ, RZ, UR8 ;  /* 0x00000008ff047e24 */ /* 0x000fe2000f8e00ff */
[----:B--2---:R-:W-:Y:S01]  /*6640*/  MOV R7, UR7 ;  /* 0x0000000700077c02 */ /* 0x004fe20008000f00 */
[----:B------:R-:W-:Y:S01]  /*6650*/  IMAD.U32 R6, RZ, RZ, UR6 ;  /* 0x00000006ff067e24 */ /* 0x000fe2000f8e00ff */
[----:B----4-:R-:W-:Y:S01]  /*6660*/  MOV R11, UR5 ;  /* 0x00000005000b7c02 */ /* 0x010fe20008000f00 */
[----:B------:R-:W-:Y:S02]  /*6670*/  IMAD.U32 R10, RZ, RZ, UR4 ;  /* 0x00000004ff0a7e24 */ /* 0x000fe4000f8e00ff */
[----:B------:R-:W-:Y:S07]  /*6680*/  LEPC R20, `(.L_x_119) ;  /* 0x000000001014794e */ /* 0x000fee0000000000 */
[----:B---3-5:R-:W-:Y:S05]  /*6690*/  CALL.ABS.NOINC R2 ;  /* 0x0000000002007343 */ /* 0x028fea0003c00000 */
.L_x_119:
[----:B------:R-:W-:Y:S01]  /*66a0*/  LOP3.LUT P0, RZ, R109, 0x90, RZ, 0xc0, !PT ;  /* 0x000000906dff7812 */ /* 0x000fe2000780c0ff */
[----:B------:R-:W-:Y:S11]  /*66b0*/  BSSY.RECONVERGENT B6, `(.L_x_120) ;  /* 0x0000013000067945 */ /* 0x000ff60003800200 */
[----:B------:R-:W-:Y:S01]  /*66c0*/  @!UPT UIADD3 URZ, UPT, UPT, URZ, URZ, URZ ;  /* 0x000000fffffff290 */ /* 0x000fe2000fffe0ff */
[----:B------:R-:W-:Y:S05]  /*66d0*/  @!P0 BRA `(.L_x_121) ;  /* 0x0000000000408947 */ /* 0x000fea0003800000 */
        /* <DEDUP_REMOVED lines=16> */
.L_x_121:
[----:B------:R-:W-:Y:S05]  /*67e0*/  BSYNC.RECONVERGENT B6 ;  /* 0x0000000000067941 */ /* 0x000fea0003800200 */
.L_x_120:
[----:B------:R-:W-:Y:S01]  /*67f0*/  ISETP.NE.U32.AND P3, PT, R86, RZ, PT ;  /* 0x000000ff5600720c */ /* 0x000fe20003f65070 */
[----:B------:R-:W-:Y:S01]  /*6800*/  UISETP.NE.AND UP1, UPT, UR44, URZ, UPT ;  /* 0x000000ff2c00728c */ /* 0x000fe2000bf25270 */
[----:B------:R-:W-:Y:S02]  /*6810*/  ISETP.NE.U32.AND P4, PT, R82, RZ, PT ;  /* 0x000000ff5200720c */ /* 0x000fe40003f85070 */
[----:B------:R-:W-:Y:S02]  /*6820*/  ISETP.NE.AND.EX P3, PT, R87, RZ, PT, P3 ;  /* 0x000000ff5700720c */ /* 0x000fe40003f65330 */
[----:B------:R-:W-:Y:S02]  /*6830*/  PLOP3.LUT P1, PT, PT, PT, PT, 0x8, 0x80 ;  /* 0x000000000080781c */ /* 0x000fe40003f2e170 */
[----:B------:R-:W-:Y:S02]  /*6840*/  PLOP3.LUT P0, PT, PT, PT, UP1, 0x80, 0x8 ;  /* 0x000000000008781c */ /* 0x000fe40003f0f018 */
[----:B------:R-:W-:Y:S02]  /*6850*/  ISETP.NE.AND.EX P4, PT, R83, RZ, PT, P4 ;  /* 0x000000ff5300720c */ /* 0x000fe40003f85340 */
[----:B------:R-:W1:Y:S09]  /*6860*/  @UP1 LDCU.64 UR4, c[0x0][0x888] ;  /* 0x00011100ff0417ac */ /* 0x000e720008000a00 */
[----:B------:R-:W-:Y:S01]  /*6870*/  @P0 PLOP3.LUT P1, PT, P3, PT, PT, 0x80, 0x8 ;  /* 0x000000000008081c */ /* 0x000fe20001f2f070 */
[----:B-1----:R-:W-:Y:S04]  /*6880*/  @UP1 UISETP.NE.U32.AND UP0, UPT, UR4, URZ, UPT ;  /* 0x000000ff0400128c */ /* 0x002fe8000bf05070 */
[----:B------:R-:W-:Y:S04]  /*6890*/  @UP1 UISETP.NE.AND.EX UP0, UPT, UR5, URZ, UPT, UP0 ;  /* 0x000000ff0500128c */ /* 0x000fe8000bf05300 */
[----:B------:R-:W-:Y:S01]  /*68a0*/  @UP1 USEL UR4, URZ, 0xffffffff, UP0 ;  /* 0xffffffffff041887 */ /* 0x000fe20008000000 */
[----:B------:R-:W-:Y:S11]  /*68b0*/  @!P3 BRA `(.L_x_122) ;  /* 0x00000000002cb947 */ /* 0x000ff60003800000 */
[----:B------:R-:W-:Y:S01]  /*68c0*/  ISETP.NE.U32.AND P2, PT, R84, RZ, PT ;  /* 0x000000ff5400720c */ /* 0x000fe20003f45070 */
[----:B------:R-:W-:Y:S03]  /*68d0*/  IMAD.MOV.U32 R96, RZ, RZ, 0x1 ;  /* 0x00000001ff607424 */ /* 0x000fe600078e00ff */
[----:B------:R-:W-:Y:S11]  /*68e0*/  ISETP.NE.AND.EX P2, PT, R85, RZ, PT, P2 ;  /* 0x000000ff5500720c */ /* 0x000ff60003f45320 */
[----:B------:R-:W-:Y:S02]  /*68f0*/  @!UPT UIADD3 URZ, UPT, UPT, URZ, URZ, URZ ;  /* 0x000000fffffff290 */ /* 0x000fe4000fffe0ff */
[----:B------:R-:W1:Y:S01]  /*6900*/  @P2 LDC.64 R2, c[0x0][0x888] ;  /* 0x00022200ff022b82 */ /* 0x000e620000000a00 */
[----:B------:R-:W-:Y:S04]  /*6910*/  @P2 IMAD R0, R86, UR36, RZ ;  /* 0x0000002456002c24 */ /* 0x000fe8000f8e02ff */
[----:B-1----:R-:W-:Y:S04]  /*6920*/  @P2 IMAD.WIDE R2, R0, 0x4, R2 ;  /* 0x0000000400022825 */ /* 0x002fe800078e0202 */
[----:B------:R-:W-:Y:S01]  /*6930*/  HFMA2 R0, -RZ, RZ, 0, 5.9604644775390625e-08 ;  /* 0x00000001ff007431 */ /* 0x000fe200000001ff */
[----:B-----5:R1:W5:Y:S04]  /*6940*/  @P2 LDG.E R49, desc[UR40][R2.64] ;  /* 0x0000002802312981 */ /* 0x020368000c1e1900 */
[----:B------:R-:W-:Y:S01]  /*6950*/  @!P2 PRMT R96, R0, 0x7610, R96 ;  /* 0x000076100060a816 */ /* 0x000fe20000000060 */
[----:B-1----:R-:W2:Y:S06]  /*6960*/  @!P2 LDC R49, c[0x0][0x880] ;  /* 0x00022000ff31ab82 */ /* 0x002eac0000000800 */
.L_x_122:
[----:B------:R-:W-:Y:S05]  /*6970*/  @!P4 BRA `(.L_x_123) ;  /* 0x000000000020c947 */ /* 0x000fea0003800000 */
[----:B------:R-:W-:Y:S04]  /*6980*/  ISETP.NE.U32.AND P2, PT, R80, RZ, PT ;  /* 0x000000ff5000720c */ /* 0x000fe80003f45070 */
[----:B------:R-:W-:Y:S11]  /*6990*/  ISETP.NE.AND.EX P2, PT, R81, RZ, PT, P2 ;  /* 0x000000ff5100720c */ /* 0x000ff60003f45320 */
[----:B------:R-:W-:Y:S02]  /*69a0*/  @!UPT UIADD3 URZ, UPT, UPT, URZ, URZ, URZ ;  /* 0x000000fffffff290 */ /* 0x000fe4000fffe0ff */
[----:B------:R-:W1:Y:S01]  /*69b0*/  @P2 LDC.64 R2, c[0x0][0x8a8] ;  /* 0x00022a00ff022b82 */ /* 0x000e620000000a00 */
[----:B------:R-:W-:Y:S04]  /*69c0*/  @P2 IMAD R0, R82, UR36, RZ ;  /* 0x0000002452002c24 */ /* 0x000fe8000f8e02ff */
[----:B-1----:R-:W-:Y:S05]  /*69d0*/  @P2 IMAD.WIDE R2, R0, 0x4, R2 ;  /* 0x0000000400022825 */ /* 0x002fea00078e0202 */
[----:B-----5:R1:W5:Y:S02]  /*69e0*/  @P2 LDG.E R46, desc[UR40][R2.64] ;  /* 0x00000028022e2981 */ /* 0x020364000c1e1900 */
[----:B-1----:R-:W3:Y:S02]  /*69f0*/  @!P2 LDC R46, c[0x0][0x8a0] ;  /* 0x00022800ff2eab82 */ /* 0x002ee40000000800 */
.L_x_123:
[----:B--2--5:R-:W-:Y:S01]  /*6a00*/  @P0 FSETP.NEU.AND P4, PT, R49, RZ, PT ;  /* 0x000000ff3100020b */ /* 0x024fe20003f8d000 */
[----:B------:R-:W-:Y:S01]  /*6a10*/  IMAD.U32 R0, RZ, RZ, UR4 ;  /* 0x00000004ff007e24 */ /* 0x000fe2000f8e00ff */
[----:B------:R-:W-:Y:S01]  /*6a20*/  @P0 LOP3.LUT P2, RZ, R96, 0xff, RZ, 0xc0, !PT ;  /* 0x000000ff60ff0812 */ /* 0x000fe2000784c0ff */
[----:B------:R-:W-:Y:S01]  /*6a30*/  BSSY B1, `(.L_x_124) ;  /* 0x0000034000017945 */ /* 0x000fe20003800000 */
[----:B------:R-:W-:Y:S01]  /*6a40*/  @P0 SEL R3, RZ, 0xffffffff, P4 ;  /* 0xffffffffff030807 */ /* 0x000fe20002000000 */
[C---:B------:R-:W-:Y:S01]  /*6a50*/  IMAD R32, R44.reuse, 0x20, R47 ;  /* 0x000000202c207824 */ /* 0x040fe200078e022f */
[----:B------:R-:W-:Y:S02]  /*6a60*/  LEA R92, R44, UR43, 0x3 ;  /* 0x0000002b2c5c7c11 */ /* 0x000fe4000f8e18ff */
[----:B------:R-:W-:Y:S02]  /*6a70*/  CS2R R54, SRZ ;  /* 0x0000000000367805 */ /* 0x000fe4000001ff00 */
[----:B------:R-:W-:Y:S02]  /*6a80*/  @P1 SEL R3, R0, R3, !P2 ;  /* 0x0000000300031207 */ /* 0x000fe40005000000 */
[----:B------:R-:W-:Y:S02]  /*6a90*/  CS2R R52, SRZ ;  /* 0x0000000000347805 */ /* 0x000fe4000001ff00 */
[----:B------:R-:W-:Y:S02]  /*6aa0*/  SHF.L.U32 R5, R108, 0x1f, RZ ;  /* 0x0000001f6c057819 */ /* 0x000fe400000006ff */
[----:B------:R-:W-:Y:S02]  /*6ab0*/  CS2R R58, SRZ ;  /* 0x00000000003a7805 */ /* 0x000fe4000001ff00 */
[----:B------:R-:W-:Y:S02]  /*6ac0*/  @P0 LOP3.LUT R3, R3, 0x1, RZ, 0xc0, !PT ;  /* 0x0000000103030812 */ /* 0x000fe400078ec0ff */
[----:B------:R-:W-:Y:S02]  /*6ad0*/  CS2R R56, SRZ ;  /* 0x0000000000387805 */ /* 0x000fe4000001ff00 */
[----:B------:R-:W-:Y:S02]  /*6ae0*/  PLOP3.LUT P5, PT, PT, PT, PT, 0x8, 0x80 ;  /* 0x000000000080781c */ /* 0x000fe40003fae170 */
[----:B------:R-:W-:Y:S11]  /*6af0*/  ISETP.NE.U32.OR P1, PT, R3, 0x1, !P0 ;  /* 0x000000010300780c */ /* 0x000ff60004725470 */
[----:B------:R-:W-:Y:S02]  /*6b00*/  @!UPT UIADD3 URZ, UPT, UPT, URZ, URZ, URZ ;  /* 0x000000fffffff290 */ /* 0x000fe4000fffe0ff */
[----:B------:R-:W-:Y:S04]  /*6b10*/  @P1 SHF.L.U32 R2, R106, 0x1f, RZ ;  /* 0x0000001f6a021819 */ /* 0x000fe800000006ff */
[----:B------:R-:W1:Y:S01]  /*6b20*/  @P1 SYNCS.PHASECHK.TRANS64.TRYWAIT P0, [UR43+0x2b0], R2 ;  /* 0x0002b002ff0015a7 */ /* 0x000e62000800112b */
[----:B------:R2:W4:Y:S01]  /*6b30*/  SYNCS.PHASECHK.TRANS64.TRYWAIT P4, [R92+URZ+0x2f0], R5 ;  /* 0x0002f0055c0075a7 */ /* 0x00052200080811ff */
[----:B-1----:R-:W-:Y:S01]  /*6b40*/  @P1 PLOP3.LUT P5, PT, P0, PT, PT, 0x8, 0x80 ;  /* 0x000000000080181c */ /* 0x002fe200007ae170 */
[----:B------:R-:W-:Y:S01]  /*6b50*/  @!UPT UIADD3 URZ, UPT, UPT, URZ, URZ, URZ ;  /* 0x000000fffffff290 */ /* 0x000fe2000fffe0ff */
[----:B--2-4-:R-:W-:Y:S11]  /*6b60*/  @!P1 BRA `(.L_x_125) ;  /* 0x0000000000809947 */ /* 0x014ff60003800000 */
[----:B------:R-:W-:Y:S01]  /*6b70*/  ISETP.NE.U32.AND P0, PT, RZ, UR38, PT ;  /* 0x00000026ff007c0c */ /* 0x000fe2000bf05070 */
[----:B------:R-:W-:Y:S01]  /*6b80*/  BSSY B0, `(.L_x_126) ;  /* 0x0000012000007945 */ /* 0x000fe20003800000 */
[----:B------:R-:W-:Y:S02]  /*6b90*/  FSETP.NEU.AND P2, PT, R49, RZ, PT ;  /* 0x000000ff3100720b */ /* 0x000fe40003f4d000 */
[----:B------:R-:W-:Y:S02]  /*6ba0*/  CS2R R58, SRZ ;  /* 0x00000000003a7805 */ /* 0x000fe4000001ff00 */
[----:B------:R-:W-:Y:S02]  /*6bb0*/  ISETP.NE.AND.EX P0, PT, RZ, UR39, PT, P0 ;  /* 0x00000027ff007c0c */ /* 0x000fe4000bf05300 */
[----:B------:R-:W-:Y:S02]  /*6bc0*/  CS2R R56, SRZ ;  /* 0x0000000000387805 */ /* 0x000fe4000001ff00 */
[----:B------:R-:W-:Y:S02]  /*6bd0*/  LOP3.LUT P1, RZ, R96, 0xff, RZ, 0xc0, !PT ;  /* 0x000000ff60ff7812 */ /* 0x000fe4000782c0ff */
[----:B------:R-:W-:Y:S02]  /*6be0*/  CS2R R54, SRZ ;  /* 0x0000000000367805 */ /* 0x000fe4000001ff00 */
[----:B------:R-:W-:Y:S02]  /*6bf0*/  SEL R0, RZ, 0xffffffff, P2 ;  /* 0xffffffffff007807 */ /* 0x000fe40001000000 */
[----:B------:R-:W-:Y:S02]  /*6c00*/  CS2R R52, SRZ ;  /* 0x0000000000347805 */ /* 0x000fe4000001ff00 */
[----:B------:R-:W-:Y:S04]  /*6c10*/  SEL R3, RZ, 0xffffffff, P0 ;  /* 0xffffffffff037807 */ /* 0x000fe80000000000 */
[----:B------:R-:W-:Y:S04]  /*6c20*/  @P3 SEL R0, R3, R0, !P1 ;  /* 0x0000000003003207 */ /* 0x000fe80004800000 */
[----:B------:R-:W-:Y:S04]  /*6c30*/  LOP3.LUT R0, R0, 0x1, RZ, 0xc0, !PT ;  /* 0x0000000100007812 */ /* 0x000fe800078ec0ff */
[----:B------:R-:W-:Y:S01]  /*6c40*/  ISETP.NE.U32.AND P0, PT, R0, 0x1, PT ;  /* 0x000000010000780c */ /* 0x000fe20003f05070 */
[----:B------:R-:W-:Y:S01]  /*6c50*/  @!UPT UIADD3 URZ, UPT, UPT, URZ, URZ, URZ ;  /* 0x000000fffffff290 */ /* 0x000fe2000fffe0ff */
[----:B------:R-:W-:Y:S11]  /*6c60*/  @!P5 BRA `(.L_x_127) ;  /* 0x00000000000cd947 */ /* 0x000ff60003800000 */
[----:B------:R-:W-:Y:S04]  /*6c70*/  SHF.L.U32 R3, R106, 0x1f, RZ ;  /* 0x0000001f6a037819 */ /* 0x000fe800000006ff */
[----:B------:R-:W1:Y:S02]  /*6c80*/  SYNCS.PHASECHK.TRANS64.TRYWAIT P1, [UR43+0x2b0], R3 ;  /* 0x0002b003ff0075a7 */ /* 0x000e64000802112b */
[----:B-1----:R-:W-:Y:S05]  /*6c90*/  @!P1 BRA `(.L_x_128) ;  /* 0x0000002000f89947 */ /* 0x002fea0003800000 */
.L_x_127:
[----:B------:R-:W-:Y:S05]  /*6ca0*/  BSYNC B0 ;  /* 0x0000000000007941 */ /* 0x000fea0003800000 */
.L_x_126:
[----:B------:R2:W4:Y:S01]  /*6cb0*/  @P0 LDS.128 R56, [R103+UR43+0x400] ;  /* 0x0004002b67380984 */ /* 0x0005220008000c00 */
[----:B------:R-:W-:Y:S01]  /*6cc0*/  UIADD3 UR4, UPT, UPT, UR43, 0x2b8, URZ ;  /* 0x000002b82b047890 */ /* 0x000fe2000fffe0ff */
[----:B------:R-:W-:Y:S02]  /*6cd0*/  LOP3.LUT R106, R106, 0x1, RZ, 0x3c, !PT ;  /* 0x000000016a6a7812 */ /* 0x000fe400078e3cff */
[----:B------:R2:W1:Y:S01]  /*6ce0*/  @P0 LDS.128 R52, [R99+0x400] ;  /* 0x0004000063340984 */ /* 0x0004620000000c00 */
[----:B------:R-:W-:Y:S01]  /*6cf0*/  UPRMT UR4, UR37, 0x654, UR4 ;  /* 0x0000065425047896 */ /* 0x000fe20008000004 */
[----:B------:R-:W-:Y:S01]  /*6d00*/  @!PT LDS RZ, [RZ] ;  /* 0x00000000fffff984 */ /* 0x000fe20000000800 */
[----:B------:R-:W-:Y:S01]  /*6d10*/  @!PT LDS RZ, [RZ] ;  /* 0x00000000fffff984 */ /* 0x000fe20000000800 */
[----:B------:R-:W-:Y:S01]  /*6d20*/  @!PT LDS RZ, [RZ] ;  /* 0x00000000fffff984 */ /* 0x000fe20000000800 */
[----:B------:R-:W-:Y:S01]  /*6d30*/  @!PT LDS RZ, [RZ] ;  /* 0x00000000fffff984 */ /* 0x000fe20000000800 */
[----:B------:R5:W-:Y:S06]  /*6d40*/  MEMBAR.ALL.CTA ;  /* 0x0000000000007992 */ /* 0x000bec0000008000 */
[----:B-----5:R-:W5:Y:S02]  /*6d50*/  FENCE.VIEW.ASYNC.S ;  /* 0x00000000000073c6 */ /* 0x020f640000000000 */
[----:B-----5:R-:W-:Y:S03]  /*6d60*/  SYNCS.ARRIVE.TRANS64.RED.A1T0 RZ, [UR4], RZ ;  /* 0x000000ffffff79a7 */ /* 0x020fe60008100404 */
.L_x_125:
[----:B------:R-:W-:Y:S05]  /*6d70*/  BSYNC B1 ;  /* 0x0000000000017941 */ /* 0x000fea0003800000 */
.L_x_124:
[----:B-1----:R-:W-:Y:S04]  /*6d80*/  SHF.R.U32.HI R3, RZ, 0x15, R32 ;  /* 0x00000015ff037819 */ /* 0x002fe80000011620 */
[----:B------:R-:W-:Y:S01]  /*6d90*/  LOP3.LUT P0, RZ, R3, 0x3, R104, 0x48, !PT ;  /* 0x0000000303ff7812 */ /* 0x000fe20007804868 */
[----:B------:R-:W-:Y:S01]  /*6da0*/  @!UPT UIADD3 URZ, UPT, UPT, URZ, URZ, URZ ;  /* 0x000000fffffff290 */ /* 0x000fe2000fffe0ff */
[----:B------:R-:W-:Y:S11]  /*6db0*/  @P4 BRA `(.L_x_129) ;  /* 0x0000000000084947 */ /* 0x000ff60003800000 */
[----:B------:R-:W1:Y:S02]  /*6dc0*/  SYNCS.PHASECHK.TRANS64.TRYWAIT P1, [R92+URZ+0x2f0], R5 ;  /* 0x0002f0055c0075a7 */ /* 0x000e6400080211ff */
[----:B-1----:R-:W-:Y:S05]  /*6dd0*/  @!P1 BRA `(.L_x_130) ;  /* 0x0000002000c09947 */ /* 0x002fea0003800000 */
.L_x_129:
[----:B------:R-:W-:Y:S05]  /*6de0*/  @!P0 BRA `(.L_x_131) ;  /* 0x0000000000408947 */ /* 0x000fea0003800000 */
[----:B------:R-:W1:Y:S01]  /*6df0*/  LDCU.64 UR8, c[0x4][0x70] ;  /* 0x01000e00ff0877ac */ /* 0x000e620008000a00 */
[----:B------:R-:W-:Y:S01]  /*6e00*/  MOV R3, 0x0 ;  /* 0x0000000000037802 */ /* 0x000fe20000000f00 */
[----:B------:R-:W-:Y:S02]  /*6e10*/  HFMA2 R12, -RZ, RZ, 0, 5.9604644775390625e-08 ;  /* 0x00000001ff0c7431 */ /* 0x000fe400000001ff */
[----:B------:R-:W-:Y:S02]  /*6e20*/  IMAD.MOV.U32 R8, RZ, RZ, 0x192 ;  /* 0x00000192ff087424 */ /* 0x000fe400078e00ff */
[----:B------:R-:W-:Y:S01]  /*6e30*/  IMAD.MOV.U32 R13, RZ, RZ, RZ ;  /* 0x000000ffff0d7224 */ /* 0x000fe200078e00ff */
[----:B------:R-:W5:Y:S01]  /*6e40*/  LDCU.64 UR6, c[0x4][0x78] ;  /* 0x01000f00ff0677ac */ /* 0x000f620008000a00 */
[----:B------:R-:W2:Y:S01]  /*6e50*/  LDC.64 R2, c[0x4][R3] ;  /* 0x0100000003027b82 */ /* 0x000ea20000000a00 */
[----:B------:R-:W3:Y:S01]  /*6e60*/  LDCU.64 UR4, c[0x4][0x10] ;  /* 0x01000200ff0477ac */ /* 0x000ee20008000a00 */
[----:B-1----:R-:W-:Y:S01]  /*6e70*/  MOV R5, UR9 ;  /* 0x0000000900057c02 */ /* 0x002fe20008000f00 */
[----:B------:R-:W-:Y:S01]  /*6e80*/  IMAD.U32 R4, RZ, RZ, UR8 ;  /* 0x00000008ff047e24 */ /* 0x000fe2000f8e00ff */
[----:B-----5:R-:W-:Y:S01]  /*6e90*/  MOV R7, UR7 ;  /* 0x0000000700077c02 */ /* 0x020fe20008000f00 */
[----:B------:R-:W-:Y:S01]  /*6ea0*/  IMAD.U32 R6, RZ, RZ, UR6 ;  /* 0x00000006ff067e24 */ /* 0x000fe2000f8e00ff */
[----:B---3--:R-:W-:Y:S01]  /*6eb0*/  MOV R11, UR5 ;  /* 0x00000005000b7c02 */ /* 0x008fe20008000f00 */
[----:B------:R-:W-:Y:S02]  /*6ec0*/  IMAD.U32 R10, RZ, RZ, UR4 ;  /* 0x00000004ff0a7e24 */ /* 0x000fe4000f8e00ff */
[----:B------:R-:W-:Y:S07]  /*6ed0*/  LEPC R20, `(.L_x_131) ;  /* 0x000000001014794e */ /* 0x000fee0000000000 */
[----:B--2-4-:R-:W-:Y:S05]  /*6ee0*/  CALL.ABS.NOINC R2 ;  /* 0x0000000002007343 */ /* 0x014fea0003c00000 */
.L_x_131:
[----:B------:R-:W-:Y:S01]  /*6ef0*/  LOP3.LUT P0, RZ, R102, 0x60, RZ, 0xc0, !PT ;  /* 0x0000006066ff7812 */ /* 0x000fe2000780c0ff */
[----:B------:R-:W-:Y:S05]  /*6f00*/  WARPSYNC.ALL ;  /* 0x0000000000007948 */ /* 0x000fea0003800000 */
[----:B------:R-:W-:Y:S01]  /*6f10*/  R2UR UR4, R32 ;  /* 0x00000000200472ca */ /* 0x000fe200000e0000 */
[----:B------:R-:W-:Y:S01]  /*6f20*/  BSSY.RECONVERGENT B0, `(.L_x_132) ;  /* 0x000009f000007945 */ /* 0x000fe20003800200 */
[-C--:B----4-:R-:W-:Y:S02]  /*6f30*/  F2FP.F16.E4M3.UNPACK_B R50, R56.reuse ;  /* 0x00000038ff32723e */ /* 0x090fe400020006ff */
[----:B------:R-:W-:Y:S02]  /*6f40*/  F2FP.F16.E4M3.UNPACK_B R63, R56.H1 ;  /* 0x00000038ff3f723e */ /* 0x000fe400030006ff */
[-C--:B------:R-:W-:Y:S01]  /*6f50*/  F2FP.F16.E4M3.UNPACK_B R56, R57.reuse ;  /* 0x00000039ff38723e */ /* 0x080fe200020006ff */
[--C-:B------:R-:W-:Y:S01]  /*6f60*/  HADD2.F32 R48, -RZ, R50.reuse.H0_H0 ;  /* 0x20000032ff307230 */ /* 0x100fe20000004100 */
[----:B------:R-:W-:Y:S01]  /*6f70*/  F2FP.F16.E4M3.UNPACK_B R57, R57.H1 ;  /* 0x00000039ff39723e */ /* 0x000fe200030006ff */
[----:B------:R-:W-:Y:S01]  /*6f80*/  HADD2.F32 R50, -RZ, R50.H1_H1 ;  /* 0x30000032ff327230 */ /* 0x000fe20000004100 */
[-C--:B------:R-:W-:Y:S01]  /*6f90*/  F2FP.F16.E4M3.UNPACK_B R66, R52.reuse ;  /* 0x00000034ff42723e */ /* 0x080fe200020006ff */
[--C-:B------:R-:W-:Y:S01]  /*6fa0*/  HADD2.F32 R51, -RZ, R63.reuse.H0_H0 ;  /* 0x2000003fff337230 */ /* 0x100fe20000004100 */
[----:B------:R-:W-:Y:S01]  /*6fb0*/  F2FP.F16.E4M3.UNPACK_B R68, R52.H1 ;  /* 0x00000034ff44723e */ /* 0x000fe200030006ff */
[----:B------:R-:W3:Y:S01]  /*6fc0*/  LDTM.x32 R4, tmem[UR4] ;  /* 0x00000004000479ee */ /* 0x000ee200082c0000 */
[----:B------:R-:W-:Y:S01]  /*6fd0*/  NOP ;  /* 0x0000000000007918 */ /* 0x000fe20000000000 */
[----:B------:R-:W-:Y:S01]  /*6fe0*/  R2UR UR5, R92 ;  /* 0x000000005c0572ca */ /* 0x000fe200000e0000 */
[--C-:B------:R-:W-:Y:S01]  /*6ff0*/  HADD2.F32 R65, -RZ, R66.reuse.H0_H0 ;  /* 0x20000042ff417230 */ /* 0x100fe20000004100 */
[----:B------:R-:W-:Y:S01]  /*7000*/  F2FP.F16.E4M3.UNPACK_B R61, R58 ;  /* 0x0000003aff3d723e */ /* 0x000fe200020006ff */
[----:B------:R-:W-:Y:S01]  /*7010*/  HADD2.F32 R67, -RZ, R66.H1_H1 ;  /* 0x30000042ff437230 */ /* 0x000fe20000004100 */
[-C--:B------:R-:W-:Y:S01]  /*7020*/  F2FP.F16.E4M3.UNPACK_B R70, R53.reuse ;  /* 0x00000035ff46723e */ /* 0x080fe200020006ff */
[----:B------:R-:W-:Y:S01]  /*7030*/  HADD2.F32 R52, -RZ, R63.H1_H1 ;  /* 0x3000003fff347230 */ /* 0x000fe20000004100 */
[----:B------:R-:W-:Y:S01]  /*7040*/  F2FP.F16.E4M3.UNPACK_B R72, R53.H1 ;  /* 0x00000035ff48723e */ /* 0x000fe200030006ff */
[----:B------:R-:W-:Y:S01]  /*7050*/  HADD2.F32 R53, -RZ, R56.H0_H0 ;  /* 0x20000038ff357230 */ /* 0x000fe20000004100 */
[-C--:B------:R-:W-:Y:S01]  /*7060*/  F2FP.F16.E4M3.UNPACK_B R74, R54.reuse ;  /* 0x00000036ff4a723e */ /* 0x080fe200020006ff */
[----:B------:R-:W-:Y:S01]  /*7070*/  HADD2.F32 R69, -RZ, R70.H0_H0 ;  /* 0x20000046ff457230 */ /* 0x000fe20000004100 */
[----:B------:R-:W-:Y:S01]  /*7080*/  F2FP.F16.E4M3.UNPACK_B R76, R54.H1 ;  /* 0x00000036ff4c723e */ /* 0x000fe200030006ff */
[----:B------:R-:W-:Y:S01]  /*7090*/  HADD2.F32 R54, -RZ, R56.H1_H1 ;  /* 0x30000038ff367230 */ /* 0x000fe20000004100 */
[----:B------:R-:W-:Y:S01]  /*70a0*/  F2FP.F16.E4M3.UNPACK_B R60, R58.H1 ;  /* 0x0000003aff3c723e */ /* 0x000fe200030006ff */
[----:B------:R-:W-:Y:S01]  /*70b0*/  UIADD3 UR5, UPT, UPT, UR5, 0x310, URZ ;  /* 0x0000031005057890 */ /* 0x000fe2000fffe0ff */
[----:B------:R-:W-:Y:S01]  /*70c0*/  HADD2.F32 R58, -RZ, R61.H1_H1 ;  /* 0x3000003dff3a7230 */ /* 0x000fe20000004100 */
[----:B------:R-:W-:Y:S01]  /*70d0*/  F2FP.F16.E4M3.UNPACK_B R77, R55 ;  /* 0x00000037ff4d723e */ /* 0x000fe200020006ff */
[----:B------:R-:W-:Y:S01]  /*70e0*/  HADD2.F32 R70, -RZ, R70.H1_H1 ;  /* 0x30000046ff467230 */ /* 0x000fe20000004100 */
[----:B------:R-:W-:Y:S01]  /*70f0*/  UPRMT UR5, UR37, 0x654, UR5 ;  /* 0x0000065425057896 */ /* 0x000fe20008000005 */
[--C-:B------:R-:W-:Y:S01]  /*7100*/  HADD2.F32 R73, -RZ, R74.reuse.H0_H0 ;  /* 0x2000004aff497230 */ /* 0x100fe20000004100 */
[----:B------:R-:W-:Y:S01]  /*7110*/  F2FP.F16.E4M3.UNPACK_B R62, R59 ;  /* 0x0000003bff3e723e */ /* 0x000fe200020006ff */
[----:B------:R-:W-:Y:S01]  /*7120*/  HADD2.F32 R74, -RZ, R74.H1_H1 ;  /* 0x3000004aff4a7230 */ /* 0x000fe20000004100 */
[----:B------:R-:W-:Y:S01]  /*7130*/  F2FP.F16.E4M3.UNPACK_B R78, R55.H1 ;  /* 0x00000037ff4e723e */ /* 0x000fe200030006ff */
[C---:B---3--:R-:W-:Y:S01]  /*7140*/  FMUL R4, R46.reuse, R4 ;  /* 0x000000042e047220 */ /* 0x048fe20000400000 */
[C---:B------:R-:W-:Y:S01]  /*7150*/  FMUL R5, R46.reuse, R5 ;  /* 0x000000052e057220 */ /* 0x040fe20000400000 */
[C---:B------:R-:W-:Y:S01]  /*7160*/  FMUL R8, R46.reuse, R8 ;  /* 0x000000082e087220 */ /* 0x040fe20000400000 */
[C---:B------:R-:W-:Y:S01]  /*7170*/  FMUL R9, R46.reuse, R9 ;  /* 0x000000092e097220 */ /* 0x040fe20000400000 */
[----:B------:R-:W-:Y:S01]  /*7180*/  SYNCS.ARRIVE.TRANS64.RED.A1T0 RZ, [UR5], RZ ;  /* 0x000000ffffff79a7 */ /* 0x000fe20008100405 */
[C---:B------:R-:W-:Y:S01]  /*7190*/  FFMA R4, R49.reuse, R48, R4 ;  /* 0x0000003031047223 */ /* 0x040fe20000000004 */
[C---:B------:R-:W-:Y:S01]  /*71a0*/  FFMA R5, R49.reuse, R50, R5 ;  /* 0x0000003231057223 */ /* 0x040fe20000000005 */
[C---:B------:R-:W-:Y:S01]  /*71b0*/  FMUL R12, R46.reuse, R12 ;  /* 0x0000000c2e0c7220 */ /* 0x040fe20000400000 */
        /* <DEDUP_REMOVED lines=9> */
[----:B------:R-:W-:Y:S02]  /*7250*/  HADD2.F32 R48, -RZ, R77.H1_H1 ;  /* 0x3000004dff307230 */ /* 0x000fe40000004100 */
[C---:B------:R-:W-:Y:S01]  /*7260*/  FMUL R28, R46.reuse, R32 ;  /* 0x000000202e1c7220 */ /* 0x040fe20000400000 */
[C---:B------:R-:W-:Y:S01]  /*7270*/  FMUL R29, R46.reuse, R33 ;  /* 0x000000212e1d7220 */ /* 0x040fe20000400000 */
[C---:B------:R-:W-:Y:S01]  /*7280*/  FMUL R6, R46.reuse, R6 ;  /* 0x000000062e067220 */ /* 0x040fe20000400000 */
[C---:B------:R-:W-:Y:S01]  /*7290*/  FMUL R7, R46.reuse, R7 ;  /* 0x000000072e077220 */ /* 0x040fe20000400000 */
[--C-:B------:R-:W-:Y:S02]  /*72a0*/  HADD2.F32 R55, -RZ, R57.reuse.H0_H0 ;  /* 0x20000039ff377230 */ /* 0x100fe40000004100 */
[C---:B------:R-:W-:Y:S01]  /*72b0*/  FMUL R10, R46.reuse, R10 ;  /* 0x0000000a2e0a7220 */ /* 0x040fe20000400000 */
[C---:B------:R-:W-:Y:S01]  /*72c0*/  FFMA R6, R49.reuse, R51, R6 ;  /* 0x0000003331067223 */ /* 0x040fe20000000006 */
[----:B------:R-:W-:Y:S02]  /*72d0*/  HADD2.F32 R56, -RZ, R57.H1_H1 ;  /* 0x30000039ff387230 */ /* 0x000fe40000004100 */
[C---:B------:R-:W-:Y:S01]  /*72e0*/  FFMA R7, R49.reuse, R52, R7 ;  /* 0x0000003431077223 */ /* 0x040fe20000000007 */
[C---:B------:R-:W-:Y:S01]  /*72f0*/  FFMA R8, R49.reuse, R53, R8 ;  /* 0x0000003531087223 */ /* 0x040fe20000000008 */
[C---:B------:R-:W-:Y:S01]  /*7300*/  FFMA R9, R49.reuse, R54, R9 ;  /* 0x0000003631097223 */ /* 0x040fe20000000009 */
[----:B------:R-:W-:Y:S02]  /*7310*/  HADD2.F32 R57, -RZ, R61.H0_H0 ;  /* 0x2000003dff397230 */ /* 0x000fe40000004100 */
[----:B------:R-:W-:Y:S01]  /*7320*/  FFMA R10, R49, R55, R10 ;  /* 0x00000037310a7223 */ /* 0x000fe2000000000a */
[----:B------:R-:W-:Y:S01]  /*7330*/  F2FP.SATFINITE.E4M3.F32.PACK_AB_MERGE_C R92, R7, R6, RZ ;  /* 0x00000006075c723e */ /* 0x000fe200048070ff */
[----:B------:R-:W-:Y:S02]  /*7340*/  HADD2.F32 R61, -RZ, R62.H0_H0 ;  /* 0x2000003eff3d7230 */ /* 0x000fe40000004100 */
[C---:B------:R-:W-:Y:S01]  /*7350*/  FMUL R11, R46.reuse, R11 ;  /* 0x0000000b2e0b7220 */ /* 0x040fe20000400000 */
[----:B------:R-:W-:Y:S01]  /*7360*/  F2FP.F16.E4M3.UNPACK_B R64, R59.H1 ;  /* 0x0000003bff40723e */ /* 0x000fe200030006ff */
[----:B------:R-:W-:Y:S01]  /*7370*/  HADD2.F32 R59, -RZ, R60.H0_H0 ;  /* 0x2000003cff3b7230 */ /* 0x000fe20000004100 */
[----:B------:R-:W-:Y:S01]  /*7380*/  F2FP.SATFINITE.E4M3.F32.PACK_AB_MERGE_C R92, R5, R4, R92 ;  /* 0x00000004055c723e */ /* 0x000fe2000480705c */
[C---:B------:R-:W-:Y:S01]  /*7390*/  FFMA R11, R49.reuse, R56, R11 ;  /* 0x00000038310b7223 */ /* 0x040fe2000000000b */
[C---:B------:R-:W-:Y:S01]  /*73a0*/  FFMA R12, R49.reuse, R57, R12 ;  /* 0x00000039310c7223 */ /* 0x040fe2000000000c */
[----:B------:R-:W-:Y:S01]  /*73b0*/  FFMA R13, R49, R58, R13 ;  /* 0x0000003a310d7223 */ /* 0x000fe2000000000d */
[----:B------:R-:W-:Y:S02]  /*73c0*/  HADD2.F32 R62, -RZ, R62.H1_H1 ;  /* 0x3000003eff3e7230 */ /* 0x000fe40000004100 */
[C---:B------:R-:W-:Y:S01]  /*73d0*/  FMUL R14, R46.reuse, R14 ;  /* 0x0000000e2e0e7220 */ /* 0x040fe20000400000 */
[----:B------:R-:W-:Y:S01]  /*73e0*/  HADD2.F32 R60, -RZ, R60.H1_H1 ;  /* 0x3000003cff3c7230 */ /* 0x000fe20000004100 */
[----:B------:R-:W-:Y:S01]  /*73f0*/  F2FP.SATFINITE.E4M3.F32.PACK_AB_MERGE_C R93, R11, R10, RZ ;  /* 0x0000000a0b5d723e */ /* 0x000fe200048070ff */
[----:B------:R-:W-:Y:S02]  /*7400*/  HADD2.F32 R51, -RZ, R77.H0_H0 ;  /* 0x2000004dff337230 */ /* 0x000fe40000004100 */
[----:B------:R-:W-:Y:S01]  /*7410*/  FFMA R14, R49, R59, R14 ;  /* 0x0000003b310e7223 */ /* 0x000fe2000000000e */
[C---:B------:R-:W-:Y:S01]  /*7420*/  FMUL R15, R46.reuse, R15 ;  /* 0x0000000f2e0f7220 */ /* 0x040fe20000400000 */
[--C-:B------:R-:W-:Y:S01]  /*7430*/  HADD2.F32 R63, -RZ, R64.reuse.H0_H0 ;  /* 0x20000040ff3f7230 */ /* 0x100fe20000004100 */
[----:B------:R-:W-:Y:S01]  /*7440*/  F2FP.SATFINITE.E4M3.F32.PACK_AB_MERGE_C R93, R9, R8, R93 ;  /* 0x00000008095d723e */ /* 0x000fe2000480705d */
[----:B------:R-:W-:Y:S02]  /*7450*/  HADD2.F32 R64, -RZ, R64.H1_H1 ;  /* 0x30000040ff407230 */ /* 0x000fe40000004100 */
[C---:B------:R-:W-:Y:S01]  /*7460*/  FFMA R15, R49.reuse, R60, R15 ;  /* 0x0000003c310f7223 */ /* 0x040fe2000000000f */
[C---:B------:R-:W-:Y:S01]  /*7470*/  FFMA R16, R49.reuse, R61, R16 ;  /* 0x0000003d31107223 */ /* 0x040fe20000000010 */
[C---:B------:R-:W-:Y:S01]  /*7480*/  FFMA R17, R49.reuse, R62, R17 ;  /* 0x0000003e31117223 */ /* 0x040fe20000000011 */
[C---:B------:R-:W-:Y:S01]  /*7490*/  FMUL R18, R46.reuse, R18 ;  /* 0x000000122e127220 */ /* 0x040fe20000400000 */
[C---:B------:R-:W-:Y:S01]  /*74a0*/  FMUL R19, R46.reuse, R19 ;  /* 0x000000132e137220 */ /* 0x040fe20000400000 */
[--C-:B------:R-:W-:Y:S02]  /*74b0*/  HADD2.F32 R66, -RZ, R68.reuse.H0_H0 ;  /* 0x20000044ff427230 */ /* 0x100fe40000004100 */
[C---:B------:R-:W-:Y:S01]  /*74c0*/  FMUL R3, R46.reuse, R22 ;  /* 0x000000162e037220 */ /* 0x040fe20000400000 */
[C---:B------:R-:W-:Y:S01]  /*74d0*/  FFMA R18, R49.reuse, R63, R18 ;  /* 0x0000003f31127223 */ /* 0x040fe20000000012 */
[----:B------:R-:W-:Y:S02]  /*74e0*/  HADD2.F32 R68, -RZ, R68.H1_H1 ;  /* 0x30000044ff447230 */ /* 0x000fe40000004100 */
[C---:B------:R-:W-:Y:S01]  /*74f0*/  FFMA R19, R49.reuse, R64, R19 ;  /* 0x0000004031137223 */ /* 0x040fe20000000013 */
[C---:B------:R-:W-:Y:S01]  /*7500*/  FMUL R23, R46.reuse, R23 ;  /* 0x000000172e177220 */ /* 0x040fe20000400000 */
[C---:B------:R-:W-:Y:S01]  /*7510*/  FFMA R0, R49.reuse, R65, R0 ;  /* 0x0000004131007223 */ /* 0x040fe20000000000 */
[C---:B------:R-:W-:Y:S01]  /*7520*/  FFMA R2, R49.reuse, R67, R2 ;  /* 0x0000004331027223 */ /* 0x040fe20000000002 */
[--C-:B------:R-:W-:Y:S02]  /*7530*/  HADD2.F32 R71, -RZ, R72.reuse.H0_H0 ;  /* 0x20000048ff477230 */ /* 0x100fe40000004100 */
[C---:B------:R-:W-:Y:S01]  /*7540*/  FFMA R3, R49.reuse, R66, R3 ;  /* 0x0000004231037223 */ /* 0x040fe20000000003 */
[----:B------:R-:W-:Y:S02]  /*7550*/  HADD2.F32 R72, -RZ, R72.H1_H1 ;  /* 0x30000048ff487230 */ /* 0x000fe40000004100 */
[C---:B------:R-:W-:Y:S01]  /*7560*/  FMUL R22, R46.reuse, R26 ;  /* 0x0000001a2e167220 */ /* 0x040fe20000400000 */
        /* <DEDUP_REMOVED lines=16> */
[----:B------:R-:W-:Y:S01]  /*7670*/  FFMA R31, R49, R76, R31 ;  /* 0x0000004c311f7223 */ /* 0x000fe2000000001f */
[----:B------:R-:W-:Y:S01]  /*7680*/  FMUL R35, R46, R35 ;  /* 0x000000232e237220 */ /* 0x000fe20000400000 */
[----:B------:R-:W-:Y:S01]  /*7690*/  F2FP.SATFINITE.E4M3.F32.PACK_AB_MERGE_C R94, R15, R14, RZ ;  /* 0x0000000e0f5e723e */ /* 0x000fe200048070ff */
[----:B------:R-:W-:Y:S01]  /*76a0*/  FFMA R28, R49, R51, R28 ;  /* 0x00000033311c7223 */ /* 0x000fe2000000001c */
[----:B------:R-:W-:Y:S01]  /*76b0*/  F2FP.SATFINITE.E4M3.F32.PACK_AB_MERGE_C R95, R19, R18, RZ ;  /* 0x00000012135f723e */ /* 0x000fe200048070ff */
[C---:B------:R-:W-:Y:S01]  /*76c0*/  FFMA R29, R49.reuse, R48, R29 ;  /* 0x00000030311d7223 */ /* 0x040fe2000000001d */
[C---:B------:R-:W-:Y:S01]  /*76d0*/  FFMA R30, R49.reuse, R77, R30 ;  /* 0x0000004d311e7223 */ /* 0x040fe2000000001e */
[----:B------:R-:W-:Y:S01]  /*76e0*/  FFMA R35, R49, R50, R35 ;  /* 0x0000003231237223 */ /* 0x000fe20000000023 */
[----:B------:R-:W-:Y:S02]  /*76f0*/  F2FP.SATFINITE.E4M3.F32.PACK_AB_MERGE_C R94, R13, R12, R94 ;  /* 0x0000000c0d5e723e */ /* 0x000fe4000480705e */
[----:B------:R-:W-:Y:S02]  /*7700*/  F2FP.SATFINITE.E4M3.F32.PACK_AB_MERGE_C R95, R17, R16, R95 ;  /* 0x00000010115f723e */ /* 0x000fe4000480705f */
[----:B------:R-:W-:Y:S02]  /*7710*/  F2FP.SATFINITE.E4M3.F32.PACK_AB_MERGE_C R113, R23, R3, RZ ;  /* 0x000000031771723e */ /* 0x000fe400048070ff */
[----:B------:R-:W-:Y:S01]  /*7720*/  F2FP.SATFINITE.E4M3.F32.PACK_AB_MERGE_C R114, R27, R22, RZ ;  /* 0x000000161b72723e */ /* 0x000fe200048070ff */
[----:B------:R1:W-:Y:S01]  /*7730*/  STS.128 [R103+UR43+0x1400], R92 ;  /* 0x0014005c67007988 */ /* 0x0003e20008000c2b */
[----:B------:R-:W-:Y:S02]  /*7740*/  F2FP.SATFINITE.E4M3.F32.PACK_AB_MERGE_C R116, R31, R26, RZ ;  /* 0x0000001a1f74723e */ /* 0x000fe400048070ff */
[----:B------:R-:W-:Y:S02]  /*7750*/  F2FP.SATFINITE.E4M3.F32.PACK_AB_MERGE_C R117, R35, R30, RZ ;  /* 0x0000001e2375723e */ /* 0x000fe400048070ff */
[----:B------:R-:W-:Y:S02]  /*7760*/  F2FP.SATFINITE.E4M3.F32.PACK_AB_MERGE_C R112, R2, R0, R113 ;  /* 0x000000000270723e */ /* 0x000fe40004807071 */
[----:B------:R-:W-:Y:S02]  /*7770*/  F2FP.SATFINITE.E4M3.F32.PACK_AB_MERGE_C R113, R21, R20, R114 ;  /* 0x000000141571723e */ /* 0x000fe40004807072 */
[----:B------:R-:W-:Y:S02]  /*7780*/  F2FP.SATFINITE.E4M3.F32.PACK_AB_MERGE_C R114, R25, R24, R116 ;  /* 0x000000181972723e */ /* 0x000fe40004807074 */
[----:B------:R-:W-:Y:S02]  /*7790*/  F2FP.SATFINITE.E4M3.F32.PACK_AB_MERGE_C R115, R29, R28, R117 ;  /* 0x0000001c1d73723e */ /* 0x000fe40004807075 */
[----:B------:R-:W-:Y:S03]  /*77a0*/  IADD3 R116, PT, PT, R44, 0x1, RZ ;  /* 0x000000012c747810 */ /* 0x000fe60007ffe0ff */
[----:B------:R1:W-:Y:S01]  /*77b0*/  STS.128 [R99+0x1400], R112 ;  /* 0x0014007063007388 */ /* 0x0003e20000000c00 */
[----:B------:R-:W-:Y:S01]  /*77c0*/  @!PT LDS RZ, [RZ] ;  /* 0x00000000fffff984 */ /* 0x000fe20000000800 */
[----:B------:R-:W-:Y:S01]  /*77d0*/  @!PT LDS RZ, [RZ] ;  /* 0x00000000fffff984 */ /* 0x000fe20000000800 */
[----:B------:R-:W-:Y:S01]  /*77e0*/  @!PT LDS RZ, [RZ] ;  /* 0x00000000fffff984 */ /* 0x000fe20000000800 */
[----:B------:R-:W-:Y:S01]  /*77f0*/  @!PT LDS RZ, [RZ] ;  /* 0x00000000fffff984 */ /* 0x000fe20000000800 */
[----:B------:R3:W-:Y:S07]  /*7800*/  MEMBAR.ALL.CTA ;  /* 0x0000000000007992 */ /* 0x0007ee0000008000 */
[----:B---3--:R-:W3:Y:S02]  /*7810*/  FENCE.VIEW.ASYNC.S ;  /* 0x00000000000073c6 */ /* 0x008ee40000000000 */
[----:B---3--:R-:W-:Y:S06]  /*7820*/  BAR.SYNC.DEFER_BLOCKING 0x1, 0x80 ;  /* 0x0042000000007b1d */ /* 0x008fec0000010000 */
[----:B------:R-:W-:Y:S05]  /*7830*/  @P0 BRA `(.L_x_133) ;  /* 0x0000000000340947 */ /* 0x000fea0003800000 */
[----:B------:R-:W-:Y:S01]  /*7840*/  UIADD3 UR12, UPT, UPT, UR43, 0x1400, URZ ;  /* 0x000014002b0c7890 */ /* 0x000fe2000fffe0ff */
[----:B------:R-:W-:Y:S01]  /*7850*/  R2UR UR9, R91 ;  /* 0x000000005b0972ca */ /* 0x000fe200000e0000 */
[----:B------:R-:W-:Y:S01]  /*7860*/  UIADD3 UR10, UP0, UPT, UR46, 0x680, URZ ;  /* 0x000006802e0a7890 */ /* 0x000fe2000ff1e0ff */
[----:B------:R-:W-:Y:S01]  /*7870*/  R2UR UR8, R97 ;  /* 0x00000000610872ca */ /* 0x000fe200000e0000 */
[----:B------:R-:W-:Y:S02]  /*7880*/  UMOV UR7, UR36 ;  /* 0x0000002400077c82 */ /* 0x000fe40008000000 */
[----:B------:R-:W-:Y:S01]  /*7890*/  IMAD.U32 R109, RZ, RZ, UR12 ;  /* 0x0000000cff6d7e24 */ /* 0x000fe2000f8e00ff */
[----:B------:R-:W-:Y:S04]  /*78a0*/  UIADD3.X UR11, UPT, UPT, URZ, UR47, URZ, UP0, !UPT ;  /* 0x0000002fff0b7290 */ /* 0x000fe800087fe4ff */
[----:B------:R-:W-:Y:S03]  /*78b0*/  R2UR UR4, R109 ;  /* 0x000000006d0472ca */ /* 0x000fe600000e0000 */
[----:B------:R-:W-:Y:S02]  /*78c0*/  USHF.L.U32 UR5, UR9, 0x5, URZ ;  /* 0x0000000509057899 */ /* 0x000fe400080006ff */
[----:B------:R-:W-:Y:S09]  /*78d0*/  USHF.L.U32 UR6, UR8, 0x7, URZ ;  /* 0x0000000708067899 */ /* 0x000ff200080006ff */
[----:B------:R3:W-:Y:S01]  /*78e0*/  UTMASTG.3D [UR4], [UR10] ;  /* 0x000000040a0073b5 */ /* 0x0007e20008010000 */
[----:B------:R0:W-:Y:S01]  /*78f0*/  UTMACMDFLUSH ;  /* 0x00000000000079b7 */ /* 0x0001e20000000000 */
[----:B---3--:R-:W-:Y:S04]  /*7900*/  DEPBAR.LE SB0, 0x0 ;  /* 0x000080000000791a */ /* 0x008fe80000000000 */
.L_x_133:
[----:B------:R-:W-:Y:S05]  /*7910*/  BSYNC.RECONVERGENT B0 ;  /* 0x0000000000007941 */ /* 0x000fea0003800200 */
.L_x_132:
[----:B------:R-:W-:Y:S01]  /*7920*/  BAR.SYNC.DEFER_BLOCKING 0x1, 0x80 ;  /* 0x0042000000007b1d */ /* 0x000fe20000010000 */
[----:B------:R-:W-:Y:S01]  /*7930*/  ISETP.NE.AND P2, PT, R110, RZ, PT ;  /* 0x000000ff6e00720c */ /* 0x000fe20003f45270 */
[----:B------:R-:W-:Y:S01]  /*7940*/  IMAD.IADD R91, R43, 0x1, R79 ;  /* 0x000000012b5b7824 */ /* 0x000fe200078e024f */
[----:B------:R-:W-:Y:S01]  /*7950*/  ISETP.NE.AND P0, PT, R111, 0x2, PT ;  /* 0x000000026f00780c */ /* 0x000fe20003f05270 */
[----:B------:R-:W-:Y:S01]  /*7960*/  IMAD.IADD R97, R45, 0x1, R90 ;  /* 0x000000012d617824 */ /* 0x000fe200078e025a */
[----:B------:R-:W-:Y:S02]  /*7970*/  ISETP.NE.AND P1, PT, R116, 0x4, PT ;  /* 0x000000047400780c */ /* 0x000fe40003f25270 */
[----:B------:R-:W-:Y:S02]  /*7980*/  SEL R0, RZ, 0x1, P0 ;  /* 0x00000001ff007807 */ /* 0x000fe40000000000 */
[----:B------:R-:W-:Y:S02]  /*7990*/  SEL R3, RZ, 0x1, P1 ;  /* 0x00000001ff037807 */ /* 0x000fe40000800000 */
[----:B------:R-:W-:Y:S02]  /*79a0*/  LOP3.LUT R107, R107, R0, RZ, 0x3c, !PT ;  /* 0x000000006b6b7212 */ /* 0x000fe400078e3cff */
[----:B------:R-:W-:Y:S02]  /*79b0*/  LOP3.LUT R108, R108, R3, RZ, 0x3c, !PT ;  /* 0x000000036c6c7212 */ /* 0x000fe400078e3cff */
[----:B------:R-:W-:Y:S02]  /*79c0*/  @P2 R2UR UR36, R105 ;  /* 0x00000000692422ca */ /* 0x000fe400000e0000 */
[----:B------:R-:W-:Y:S02]  /*79d0*/  SEL R111, R111, RZ, P0 ;  /* 0x000000ff6f6f7207 */ /* 0x000fe40000000000 */
[----:B------:R-:W-:Y:S01]  /*79e0*/  SEL R44, R116, RZ, P1 ;  /* 0x000000ff742c7207 */ /* 0x000fe20000800000 */
[----:B------:R-:W-:Y:S10]  /*79f0*/  @P2 BRA `(.L_x_134) ;  /* 0xffffffe4009c2947 */ /* 0x000ff4000383ffff */
[----:B------:R-:W-:Y:S05]  /*7a00*/  EXIT ;  /* 0x000000000000794d */ /* 0x000fea0003800000 */
.L_x_20:
[----:B--2---:R2:W1:Y:S02]  /*7a10*/  SYNCS.PHASECHK.TRANS64.TRYWAIT P0, [R3+URZ+0x340], R2 ;  /* 0x00034002030075a7 */ /* 0x00446400080011ff */
[----:B-1----:R-:W-:Y:S05]  /*7a20*/  @!P0 NANOSLEEP.SYNCS 0x989680 ;  /* 0x009896800000895d */ /* 0x002fea0003900000 */
[----:B------:R-:W1:Y:S02]  /*7a30*/  @!P0 SYNCS.PHASECHK.TRANS64 P0, [R3+URZ+0x340], R2 ;  /* 0x00034002030085a7 */ /* 0x000e6400080010ff */
[----:B-1----:R-:W-:Y:S05]  /*7a40*/  @!P0 BRA `(.L_x_20) ;  /* 0xfffffffc00f08947 */ /* 0x002fea000383ffff */
[----:B------:R-:W-:Y:S05]  /*7a50*/  BRA `(.L_x_135) ;  /* 0xffffffa0000c7947 */ /* 0x000fea000383ffff */
.L_x_23:
[----:B-1----:R-:W-:-:S07]  /*7a60*/  MOV R2, UR33 ;  /* 0x0000002100027c02 */ /* 0x002fce0008000f00 */
.L_x_136:
[----:B-1----:R1:W2:Y:S02]  /*7a70*/  SYNCS.PHASECHK.TRANS64.TRYWAIT P0, [R2+URZ+0x158], R5 ;  /* 0x00015805020075a7 */ /* 0x0022a400080011ff */
[----:B--2---:R-:W-:Y:S05]  /*7a80*/  @!P0 NANOSLEEP.SYNCS 0x989680 ;  /* 0x009896800000895d */ /* 0x004fea0003900000 */
[----:B------:R-:W2:Y:S02]  /*7a90*/  @!P0 SYNCS.PHASECHK.TRANS64 P0, [R2+URZ+0x158], R5 ;  /* 0x00015805020085a7 */ /* 0x000ea400080010ff */
[----:B--2---:R-:W-:Y:S05]  /*7aa0*/  @!P0 BRA `(.L_x_136) ;  /* 0xfffffffc00f08947 */ /* 0x004fea000383ffff */
[----:B------:R-:W-:Y:S05]  /*7ab0*/  BRA `(.L_x_22) ;  /* 0xffffffa0005c7947 */ /* 0x000fea000383ffff */
.L_x_29:
[----:B-1----:R-:W-:-:S07]  /*7ac0*/  MOV R2, UR17 ;  /* 0x0000001100027c02 */ /* 0x002fce0008000f00 */
.L_x_137:
[----:B-1----:R1:W2:Y:S02]  /*7ad0*/  SYNCS.PHASECHK.TRANS64.TRYWAIT P0, [R2+URZ+0x158], R5 ;  /* 0x00015805020075a7 */ /* 0x0022a400080011ff */
[----:B--2---:R-:W-:Y:S05]  /*7ae0*/  @!P0 NANOSLEEP.SYNCS 0x989680 ;  /* 0x009896800000895d */ /* 0x004fea0003900000 */
[----:B------:R-:W2:Y:S02]  /*7af0*/  @!P0 SYNCS.PHASECHK.TRANS64 P0, [R2+URZ+0x158], R5 ;  /* 0x00015805020085a7 */ /* 0x000ea400080010ff */
[----:B--2---:R-:W-:Y:S05]  /*7b00*/  @!P0 BRA `(.L_x_137) ;  /* 0xfffffffc00f08947 */ /* 0x004fea000383ffff */
[----:B------:R-:W-:Y:S05]  /*7b10*/  BRA `(.L_x_28) ;  /* 0xffffffa400047947 */ /* 0x000fea000383ffff */
.L_x_33:
[----:B-1----:R1:W2:Y:S02]  /*7b20*/  SYNCS.PHASECHK.TRANS64.TRYWAIT P0, [R2+URZ+0x2d0], R3 ;  /* 0x0002d003020075a7 */ /* 0x0022a400080011ff */
[----:B--2---:R-:W-:Y:S05]  /*7b30*/  @!P0 NANOSLEEP.SYNCS 0x989680 ;  /* 0x009896800000895d */ /* 0x004fea0003900000 */
[----:B------:R-:W2:Y:S02]  /*7b40*/  @!P0 SYNCS.PHASECHK.TRANS64 P0, [R2+URZ+0x2d0], R3 ;  /* 0x0002d003020085a7 */ /* 0x000ea400080010ff */
[----:B--2---:R-:W-:Y:S05]  /*7b50*/  @!P0 BRA `(.L_x_33) ;  /* 0xfffffffc00f08947 */ /* 0x004fea000383ffff */
[----:B------:R-:W-:Y:S05]  /*7b60*/  BRA `(.L_x_138) ;  /* 0xffffffa400947947 */ /* 0x000fea000383ffff */
.L_x_37:
[----:B----4-:R-:W-:-:S07]  /*7b70*/  MOV R0, UR5 ;  /* 0x0000000500007c02 */ /* 0x010fce0008000f00 */
.L_x_139:
[----:B-1----:R1:W2:Y:S02]  /*7b80*/  SYNCS.PHASECHK.TRANS64.TRYWAIT P0, [R0+URZ], R3 ;  /* 0x00000003000075a7 */ /* 0x0022a400080011ff */
[----:B--2---:R-:W-:Y:S05]  /*7b90*/  @!P0 NANOSLEEP.SYNCS 0x989680 ;  /* 0x009896800000895d */ /* 0x004fea0003900000 */
[----:B------:R-:W2:Y:S02]  /*7ba0*/  @!P0 SYNCS.PHASECHK.TRANS64 P0, [R0+URZ], R3 ;  /* 0x00000003000085a7 */ /* 0x000ea400080010ff */
[----:B--2---:R-:W-:Y:S05]  /*7bb0*/  @!P0 BRA `(.L_x_139) ;  /* 0xfffffffc00f08947 */ /* 0x004fea000383ffff */
[----:B------:R-:W-:Y:S05]  /*7bc0*/  BRA `(.L_x_140) ;  /* 0xffffffac00047947 */ /* 0x000fea000383ffff */
.L_x_38:
[----:B----4-:R-:W-:-:S07]  /*7bd0*/  MOV R0, UR5 ;  /* 0x0000000500007c02 */ /* 0x010fce0008000f00 */
.L_x_141:
[----:B-1----:R1:W2:Y:S02]  /*7be0*/  SYNCS.PHASECHK.TRANS64.TRYWAIT P0, [R0+URZ], R3 ;  /* 0x00000003000075a7 */ /* 0x0022a400080011ff */
[----:B--2---:R-:W-:Y:S05]  /*7bf0*/  @!P0 NANOSLEEP.SYNCS 0x989680 ;  /* 0x009896800000895d */ /* 0x004fea0003900000 */
[----:B------:R-:W2:Y:S02]  /*7c00*/  @!P0 SYNCS.PHASECHK.TRANS64 P0, [R0+URZ], R3 ;  /* 0x00000003000085a7 */ /* 0x000ea400080010ff */
[----:B--2---:R-:W-:Y:S05]  /*7c10*/  @!P0 BRA `(.L_x_141) ;  /* 0xfffffffc00f08947 */ /* 0x004fea000383ffff */
[----:B------:R-:W-:Y:S05]  /*7c20*/  BRA `(.L_x_142) ;  /* 0xffffffac00107947 */ /* 0x000fea000383ffff */
.L_x_39:
[----:B----4-:R-:W-:-:S07]  /*7c30*/  MOV R0, UR5 ;  /* 0x0000000500007c02 */ /* 0x010fce0008000f00 */
.L_x_143:
[----:B-1----:R1:W2:Y:S02]  /*7c40*/  SYNCS.PHASECHK.TRANS64.TRYWAIT P0, [R0+URZ], R3 ;  /* 0x00000003000075a7 */ /* 0x0022a400080011ff */
[----:B--2---:R-:W-:Y:S05]  /*7c50*/  @!P0 NANOSLEEP.SYNCS 0x989680 ;  /* 0x009896800000895d */ /* 0x004fea0003900000 */
[----:B------:R-:W2:Y:S02]  /*7c60*/  @!P0 SYNCS.PHASECHK.TRANS64 P0, [R0+URZ], R3 ;  /* 0x00000003000085a7 */ /* 0x000ea400080010ff */
[----:B--2---:R-:W-:Y:S05]  /*7c70*/  @!P0 BRA `(.L_x_143) ;  /* 0xfffffffc00f08947 */ /* 0x004fea000383ffff */
[----:B------:R-:W-:Y:S05]  /*7c80*/  BRA `(.L_x_144) ;  /* 0xffffffac001c7947 */ /* 0x000fea000383ffff */
.L_x_40:
[----:B----4-:R-:W-:-:S07]  /*7c90*/  MOV R0, UR5 ;  /* 0x0000000500007c02 */ /* 0x010fce0008000f00 */
.L_x_145:
[----:B-1----:R1:W2:Y:S02]  /*7ca0*/  SYNCS.PHASECHK.TRANS64.TRYWAIT P0, [R0+URZ], R3 ;  /* 0x00000003000075a7 */ /* 0x0022a400080011ff */
[----:B--2---:R-:W-:Y:S05]  /*7cb0*/  @!P0 NANOSLEEP.SYNCS 0x989680 ;  /* 0x009896800000895d */ /* 0x004fea0003900000 */
[----:B------:R-:W2:Y:S02]  /*7cc0*/  @!P0 SYNCS.PHASECHK.TRANS64 P0, [R0+URZ], R3 ;  /* 0x00000003000085a7 */ /* 0x000ea400080010ff */
[----:B--2---:R-:W-:Y:S05]  /*7cd0*/  @!P0 BRA `(.L_x_145) ;  /* 0xfffffffc00f08947 */ /* 0x004fea000383ffff */
[----:B------:R-:W-:Y:S05]  /*7ce0*/  BRA `(.L_x_146) ;  /* 0xffffffac00287947 */ /* 0x000fea000383ffff */
.L_x_41:
[----:B----4-:R-:W-:-:S07]  /*7cf0*/  MOV R0, UR5 ;  /* 0x0000000500007c02 */ /* 0x010fce0008000f00 */
.L_x_147:
[----:B-1----:R1:W2:Y:S02]  /*7d00*/  SYNCS.PHASECHK.TRANS64.TRYWAIT P0, [R0+URZ], R3 ;  /* 0x00000003000075a7 */ /* 0x0022a400080011ff */
[----:B--2---:R-:W-:Y:S05]  /*7d10*/  @!P0 NANOSLEEP.SYNCS 0x989680 ;  /* 0x009896800000895d */ /* 0x004fea0003900000 */
[----:B------:R-:W2:Y:S02]  /*7d20*/  @!P0 SYNCS.PHASECHK.TRANS64 P0, [R0+URZ], R3 ;  /* 0x00000003000085a7 */ /* 0x000ea400080010ff */
[----:B--2---:R-:W-:Y:S05]  /*7d30*/  @!P0 BRA `(.L_x_147) ;  /* 0xfffffffc00f08947 */ /* 0x004fea000383ffff */
[----:B------:R-:W-:Y:S05]  /*7d40*/  BRA `(.L_x_148) ;  /* 0xffffffac00347947 */ /* 0x000fea000383ffff */
.L_x_42:
[----:B----4-:R-:W-:-:S07]  /*7d50*/  MOV R0, UR5 ;  /* 0x0000000500007c02 */ /* 0x010fce0008000f00 */
.L_x_149:
[----:B-1----:R1:W2:Y:S02]  /*7d60*/  SYNCS.PHASECHK.TRANS64.TRYWAIT P0, [R0+URZ], R3 ;  /* 0x00000003000075a7 */ /* 0x0022a400080011ff */
[----:B--2---:R-:W-:Y:S05]  /*7d70*/  @!P0 NANOSLEEP.SYNCS 0x989680 ;  /* 0x009896800000895d */ /* 0x004fea0003900000 */
[----:B------:R-:W2:Y:S02]  /*7d80*/  @!P0 SYNCS.PHASECHK.TRANS64 P0, [R0+URZ], R3 ;  /* 0x00000003000085a7 */ /* 0x000ea400080010ff */
[----:B--2---:R-:W-:Y:S05]  /*7d90*/  @!P0 BRA `(.L_x_149) ;  /* 0xfffffffc00f08947 */ /* 0x004fea000383ffff */
[----:B------:R-:W-:Y:S05]  /*7da0*/  BRA `(.L_x_150) ;  /* 0xffffffac00407947 */ /* 0x000fea000383ffff */
.L_x_43:
[----:B----4-:R-:W-:-:S07]  /*7db0*/  MOV R0, UR5 ;  /* 0x0000000500007c02 */ /* 0x010fce0008000f00 */
.L_x_151:
[----:B-1----:R1:W2:Y:S02]  /*7dc0*/  SYNCS.PHASECHK.TRANS64.TRYWAIT P0, [R0+URZ], R3 ;  /* 0x00000003000075a7 */ /* 0x0022a400080011ff */
[----:B--2---:R-:W-:Y:S05]  /*7dd0*/  @!P0 NANOSLEEP.SYNCS 0x989680 ;  /* 0x009896800000895d */ /* 0x004fea0003900000 */
[----:B------:R-:W2:Y:S02]  /*7de0*/  @!P0 SYNCS.PHASECHK.TRANS64 P0, [R0+URZ], R3 ;  /* 0x00000003000085a7 */ /* 0x000ea400080010ff */
[----:B--2---:R-:W-:Y:S05]  /*7df0*/  @!P0 BRA `(.L_x_151) ;  /* 0xfffffffc00f08947 */ /* 0x004fea000383ffff */
[----:B------:R-:W-:Y:S05]  /*7e00*/  BRA `(.L_x_152) ;  /* 0xffffffac004c7947 */ /* 0x000fea000383ffff */
.L_x_44:
[----:B----4-:R-:W-:-:S07]  /*7e10*/  MOV R0, UR5 ;  /* 0x0000000500007c02 */ /* 0x010fce0008000f00 */
.L_x_153:
[----:B-1----:R1:W2:Y:S02]  /*7e20*/  SYNCS.PHASECHK.TRANS64.TRYWAIT P0, [R0+URZ], R3 ;  /* 0x00000003000075a7 */ /* 0x0022a400080011ff */
[----:B--2---:R-:W-:Y:S05]  /*7e30*/  @!P0 NANOSLEEP.SYNCS 0x989680 ;  /* 0x009896800000895d */ /* 0x004fea0003900000 */
[----:B------:R-:W2:Y:S02]  /*7e40*/  @!P0 SYNCS.PHASECHK.TRANS64 P0, [R0+URZ], R3 ;  /* 0x00000003000085a7 */ /* 0x000ea400080010ff */
[----:B--2---:R-:W-:Y:S05]  /*7e50*/  @!P0 BRA `(.L_x_153) ;  /* 0xfffffffc00f08947 */ /* 0x004fea000383ffff */
[----:B------:R-:W-:Y:S05]  /*7e60*/  BRA `(.L_x_154) ;  /* 0xffffffac00587947 */ /* 0x000fea000383ffff */
.L_x_45:
[----:B----4-:R-:W-:-:S07]  /*7e70*/  MOV R0, UR5 ;  /* 0x0000000500007c02 */ /* 0x010fce0008000f00 */
.L_x_155:
[----:B-1----:R1:W2:Y:S02]  /*7e80*/  SYNCS.PHASECHK.TRANS64.TRYWAIT P0, [R0+URZ], R3 ;  /* 0x00000003000075a7 */ /* 0x0022a400080011ff */
[----:B--2---:R-:W-:Y:S05]  /*7e90*/  @!P0 NANOSLEEP.SYNCS 0x989680 ;  /* 0x009896800000895d */ /* 0x004fea0003900000 */
[----:B------:R-:W2:Y:S02]  /*7ea0*/  @!P0 SYNCS.PHASECHK.TRANS64 P0, [R0+URZ], R3 ;  /* 0x00000003000085a7 */ /* 0x000ea400080010ff */
[----:B--2---:R-:W-:Y:S05]  /*7eb0*/  @!P0 BRA `(.L_x_155) ;  /* 0xfffffffc00f08947 */ /* 0x004fea000383ffff */
[----:B------:R-:W-:Y:S05]  /*7ec0*/  BRA `(.L_x_156) ;  /* 0xffffffac00647947 */ /* 0x000fea000383ffff */
.L_x_46:
[----:B----4-:R-:W-:-:S07]  /*7ed0*/  MOV R0, UR5 ;  /* 0x0000000500007c02 */ /* 0x010fce0008000f00 */
.L_x_157:
[----:B-1----:R1:W2:Y:S02]  /*7ee0*/  SYNCS.PHASECHK.TRANS64.TRYWAIT P0, [R0+URZ], R3 ;  /* 0x00000003000075a7 */ /* 0x0022a400080011ff */
[----:B--2---:R-:W-:Y:S05]  /*7ef0*/  @!P0 NANOSLEEP.SYNCS 0x989680 ;  /* 0x009896800000895d */ /* 0x004fea0003900000 */
[----:B------:R-:W2:Y:S02]  /*7f00*/  @!P0 SYNCS.PHASECHK.TRANS64 P0, [R0+URZ], R3 ;  /* 0x00000003000085a7 */ /* 0x000ea400080010ff */
[----:B--2---:R-:W-:Y:S05]  /*7f10*/  @!P0 BRA `(.L_x_157) ;  /* 0xfffffffc00f08947 */ /* 0x004fea000383ffff */
[----:B------:R-:W-:Y:S05]  /*7f20*/  BRA `(.L_x_158) ;  /* 0xffffffac00707947 */ /* 0x000fea000383ffff */
.L_x_47:
[----:B----4-:R-:W-:-:S07]  /*7f30*/  MOV R0, UR5 ;  /* 0x0000000500007c02 */ /* 0x010fce0008000f00 */
.L_x_159:
[----:B-1----:R1:W2:Y:S02]  /*7f40*/  SYNCS.PHASECHK.TRANS64.TRYWAIT P0, [R0+URZ], R3 ;  /* 0x00000003000075a7 */ /* 0x0022a400080011ff */
[----:B--2---:R-:W-:Y:S05]  /*7f50*/  @!P0 NANOSLEEP.SYNCS 0x989680 ;  /* 0x009896800000895d */ /* 0x004fea0003900000 */
[----:B------:R-:W2:Y:S02]  /*7f60*/  @!P0 SYNCS.PHASECHK.TRANS64 P0, [R0+URZ], R3 ;  /* 0x00000003000085a7 */ /* 0x000ea400080010ff */
[----:B--2---:R-:W-:Y:S05]  /*7f70*/  @!P0 BRA `(.L_x_159) ;  /* 0xfffffffc00f08947 */ /* 0x004fea000383ffff */
[----:B------:R-:W-:Y:S05]  /*7f80*/  BRA `(.L_x_160) ;  /* 0xffffffac007c7947 */ /* 0x000fea000383ffff */
.L_x_48:
[----:B----4-:R-:W-:-:S07]  /*7f90*/  MOV R0, UR5 ;  /* 0x0000000500007c02 */ /* 0x010fce0008000f00 */
.L_x_161:
[----:B-1----:R1:W2:Y:S02]  /*7fa0*/  SYNCS.PHASECHK.TRANS64.TRYWAIT P0, [R0+URZ], R3 ;  /* 0x00000003000075a7 */ /* 0x0022a400080011ff */
[----:B--2---:R-:W-:Y:S05]  /*7fb0*/  @!P0 NANOSLEEP.SYNCS 0x989680 ;  /* 0x009896800000895d */ /* 0x004fea0003900000 */
[----:B------:R-:W2:Y:S02]  /*7fc0*/  @!P0 SYNCS.PHASECHK.TRANS64 P0, [R0+URZ], R3 ;  /* 0x00000003000085a7 */ /* 0x000ea400080010ff */
[----:B--2---:R-:W-:Y:S05]  /*7fd0*/  @!P0 BRA `(.L_x_161) ;  /* 0xfffffffc00f08947 */ /* 0x004fea000383ffff */
[----:B------:R-:W-:Y:S05]  /*7fe0*/  BRA `(.L_x_162) ;  /* 0xffffffac00887947 */ /* 0x000fea000383ffff */
.L_x_49:
[----:B----4-:R-:W-:-:S07]  /*7ff0*/  MOV R0, UR5 ;  /* 0x0000000500007c02 */ /* 0x010fce0008000f00 */
.L_x_163:
[----:B-1----:R1:W2:Y:S02]  /*8000*/  SYNCS.PHASECHK.TRANS64.TRYWAIT P0, [R0+URZ], R3 ;  /* 0x00000003000075a7 */ /* 0x0022a400080011ff */
[----:B--2---:R-:W-:Y:S05]  /*8010*/  @!P0 NANOSLEEP.SYNCS 0x989680 ;  /* 0x009896800000895d */ /* 0x004fea0003900000 */
[----:B------:R-:W2:Y:S02]  /*8020*/  @!P0 SYNCS.PHASECHK.TRANS64 P0, [R0+URZ], R3 ;  /* 0x00000003000085a7 */ /* 0x000ea400080010ff */
[----:B--2---:R-:W-:Y:S05]  /*8030*/  @!P0 BRA `(.L_x_163) ;  /* 0xfffffffc00f08947 */ /* 0x004fea000383ffff */
[----:B------:R-:W-:Y:S05]  /*8040*/  BRA `(.L_x_164) ;  /* 0xffffffac00947947 */ /* 0x000fea000383ffff */
.L_x_50:
[----:B----4-:R-:W-:-:S07]  /*8050*/  MOV R0, UR5 ;  /* 0x0000000500007c02 */ /* 0x010fce0008000f00 */
.L_x_165:
[----:B-1----:R1:W2:Y:S02]  /*8060*/  SYNCS.PHASECHK.TRANS64.TRYWAIT P0, [R0+URZ], R3 ;  /* 0x00000003000075a7 */ /* 0x0022a400080011ff */
[----:B--2---:R-:W-:Y:S05]  /*8070*/  @!P0 NANOSLEEP.SYNCS 0x989680 ;  /* 0x009896800000895d */ /* 0x004fea0003900000 */
[----:B------:R-:W2:Y:S02]  /*8080*/  @!P0 SYNCS.PHASECHK.TRANS64 P0, [R0+URZ], R3 ;  /* 0x00000003000085a7 */ /* 0x000ea400080010ff */
[----:B--2---:R-:W-:Y:S05]  /*8090*/  @!P0 BRA `(.L_x_165) ;  /* 0xfffffffc00f08947 */ /* 0x004fea000383ffff */
[----:B------:R-:W-:Y:S05]  /*80a0*/  BRA `(.L_x_166) ;  /* 0xffffffac00a07947 */ /* 0x000fea000383ffff */
.L_x_51:
[----:B----4-:R-:W-:-:S07]  /*80b0*/  MOV R0, UR5 ;  /* 0x0000000500007c02 */ /* 0x010fce0008000f00 */
.L_x_167:
[----:B-1----:R1:W2:Y:S02]  /*80c0*/  SYNCS.PHASECHK.TRANS64.TRYWAIT P0, [R0+URZ], R3 ;  /* 0x00000003000075a7 */ /* 0x0022a400080011ff */
[----:B--2---:R-:W-:Y:S05]  /*80d0*/  @!P0 NANOSLEEP.SYNCS 0x989680 ;  /* 0x009896800000895d */ /* 0x004fea0003900000 */
[----:B------:R-:W2:Y:S02]  /*80e0*/  @!P0 SYNCS.PHASECHK.TRANS64 P0, [R0+URZ], R3 ;  /* 0x00000003000085a7 */ /* 0x000ea400080010ff */
[----:B--2---:R-:W-:Y:S05]  /*80f0*/  @!P0 BRA `(.L_x_167) ;  /* 0xfffffffc00f08947 */ /* 0x004fea000383ffff */
[----:B------:R-:W-:Y:S05]  /*8100*/  BRA `(.L_x_168) ;  /* 0xffffffac00ac7947 */ /* 0x000fea000383ffff */
.L_x_52:
[----:B----4-:R-:W-:-:S07]  /*8110*/  MOV R0, UR5 ;  /* 0x0000000500007c02 */ /* 0x010fce0008000f00 */
.L_x_169:
[----:B-1----:R1:W2:Y:S02]  /*8120*/  SYNCS.PHASECHK.TRANS64.TRYWAIT P0, [R0+URZ], R3 ;  /* 0x00000003000075a7 */ /* 0x0022a400080011ff */
[----:B--2---:R-:W-:Y:S05]  /*8130*/  @!P0 NANOSLEEP.SYNCS 0x989680 ;  /* 0x009896800000895d */ /* 0x004fea0003900000 */
[----:B------:R-:W2:Y:S02]  /*8140*/  @!P0 SYNCS.PHASECHK.TRANS64 P0, [R0+URZ], R3 ;  /* 0x00000003000085a7 */ /* 0x000ea400080010ff */
[----:B--2---:R-:W-:Y:S05]  /*8150*/  @!P0 BRA `(.L_x_169) ;  /* 0xfffffffc00f08947 */ /* 0x004fea000383ffff */
[----:B------:R-:W-:Y:S05]  /*8160*/  BRA `(.L_x_170) ;  /* 0xffffffac00b87947 */ /* 0x000fea000383ffff */
.L_x_53:
[----:B----4-:R-:W-:-:S07]  /*8170*/  MOV R0, UR5 ;  /* 0x0000000500007c02 */ /* 0x010fce0008000f00 */
.L_x_171:
[----:B-1----:R1:W2:Y:S02]  /*8180*/  SYNCS.PHASECHK.TRANS64.TRYWAIT P0, [R0+URZ], R3 ;  /* 0x00000003000075a7 */ /* 0x0022a400080011ff */
[----:B--2---:R-:W-:Y:S05]  /*8190*/  @!P0 NANOSLEEP.SYNCS 0x989680 ;  /* 0x009896800000895d */ /* 0x004fea0003900000 */
[----:B------:R-:W2:Y:S02]  /*81a0*/  @!P0 SYNCS.PHASECHK.TRANS64 P0, [R0+URZ], R3 ;  /* 0x00000003000085a7 */ /* 0x000ea400080010ff */
[----:B--2---:R-:W-:Y:S05]  /*81b0*/  @!P0 BRA `(.L_x_171) ;  /* 0xfffffffc00f08947 */ /* 0x004fea000383ffff */
[----:B------:R-:W-:Y:S05]  /*81c0*/  BRA `(.L_x_172) ;  /* 0xffffffac00c47947 */ /* 0x000fea000383ffff */
.L_x_54:
[----:B----4-:R-:W-:-:S07]  /*81d0*/  MOV R0, UR5 ;  /* 0x0000000500007c02 */ /* 0x010fce0008000f00 */
.L_x_173:
[----:B-1----:R1:W2:Y:S02]  /*81e0*/  SYNCS.PHASECHK.TRANS64.TRYWAIT P0, [R0+URZ], R3 ;  /* 0x00000003000075a7 */ /* 0x0022a400080011ff */
[----:B--2---:R-:W-:Y:S05]  /*81f0*/  @!P0 NANOSLEEP.SYNCS 0x989680 ;  /* 0x009896800000895d */ /* 0x004fea0003900000 */
[----:B------:R-:W2:Y:S02]  /*8200*/  @!P0 SYNCS.PHASECHK.TRANS64 P0, [R0+URZ], R3 ;  /* 0x00000003000085a7 */ /* 0x000ea400080010ff */
[----:B--2---:R-:W-:Y:S05]  /*8210*/  @!P0 BRA `(.L_x_173) ;  /* 0xfffffffc00f08947 */ /* 0x004fea000383ffff */
[----:B------:R-:W-:Y:S05]  /*8220*/  BRA `(.L_x_174) ;  /* 0xffffffac00d07947 */ /* 0x000fea000383ffff */
.L_x_55:
[----:B----4-:R-:W-:-:S07]  /*8230*/  MOV R0, UR5 ;  /* 0x0000000500007c02 */ /* 0x010fce0008000f00 */
.L_x_175:
[----:B-1----:R1:W2:Y:S02]  /*8240*/  SYNCS.PHASECHK.TRANS64.TRYWAIT P0, [R0+URZ], R3 ;  /* 0x00000003000075a7 */ /* 0x0022a400080011ff */
[----:B--2---:R-:W-:Y:S05]  /*8250*/  @!P0 NANOSLEEP.SYNCS 0x989680 ;  /* 0x009896800000895d */ /* 0x004fea0003900000 */
[----:B------:R-:W2:Y:S02]  /*8260*/  @!P0 SYNCS.PHASECHK.TRANS64 P0, [R0+URZ], R3 ;  /* 0x00000003000085a7 */ /* 0x000ea400080010ff */
[----:B--2---:R-:W-:Y:S05]  /*8270*/  @!P0 BRA `(.L_x_175) ;  /* 0xfffffffc00f08947 */ /* 0x004fea000383ffff */
[----:B------:R-:W-:Y:S05]  /*8280*/  BRA `(.L_x_176) ;  /* 0xffffffac00dc7947 */ /* 0x000fea000383ffff */
.L_x_56:
[----:B----4-:R-:W-:-:S07]  /*8290*/  MOV R0, UR5 ;  /* 0x0000000500007c02 */ /* 0x010fce0008000f00 */
.L_x_177:
[----:B-1----:R1:W2:Y:S02]  /*82a0*/  SYNCS.PHASECHK.TRANS64.TRYWAIT P0, [R0+URZ], R3 ;  /* 0x00000003000075a7 */ /* 0x0022a400080011ff */
[----:B--2---:R-:W-:Y:S05]  /*82b0*/  @!P0 NANOSLEEP.SYNCS 0x989680 ;  /* 0x009896800000895d */ /* 0x004fea0003900000 */
[----:B------:R-:W2:Y:S02]  /*82c0*/  @!P0 SYNCS.PHASECHK.TRANS64 P0, [R0+URZ], R3 ;  /* 0x00000003000085a7 */ /* 0x000ea400080010ff */
[----:B--2---:R-:W-:Y:S05]  /*82d0*/  @!P0 BRA `(.L_x_177) ;  /* 0xfffffffc00f08947 */ /* 0x004fea000383ffff */
[----:B------:R-:W-:Y:S05]  /*82e0*/  BRA `(.L_x_178) ;  /* 0xffffffac00e87947 */ /* 0x000fea000383ffff */
.L_x_57:
[----:B----4-:R-:W-:-:S07]  /*82f0*/  MOV R0, UR5 ;  /* 0x0000000500007c02 */ /* 0x010fce0008000f00 */
.L_x_179:
[----:B-1----:R1:W2:Y:S02]  /*8300*/  SYNCS.PHASECHK.TRANS64.TRYWAIT P0, [R0+URZ], R3 ;  /* 0x00000003000075a7 */ /* 0x0022a400080011ff */
[----:B--2---:R-:W-:Y:S05]  /*8310*/  @!P0 NANOSLEEP.SYNCS 0x989680 ;  /* 0x009896800000895d */ /* 0x004fea0003900000 */
[----:B------:R-:W2:Y:S02]  /*8320*/  @!P0 SYNCS.PHASECHK.TRANS64 P0, [R0+URZ], R3 ;  /* 0x00000003000085a7 */ /* 0x000ea400080010ff */
[----:B--2---:R-:W-:Y:S05]  /*8330*/  @!P0 BRA `(.L_x_179) ;  /* 0xfffffffc00f08947 */ /* 0x004fea000383ffff */
[----:B------:R-:W-:Y:S05]  /*8340*/  BRA `(.L_x_180) ;  /* 0xffffffac00f47947 */ /* 0x000fea000383ffff */
.L_x_58:
[----:B----4-:R-:W-:-:S07]  /*8350*/  MOV R0, UR5 ;  /* 0x0000000500007c02 */ /* 0x010fce0008000f00 */
.L_x_181:
[----:B-1----:R1:W2:Y:S02]  /*8360*/  SYNCS.PHASECHK.TRANS64.TRYWAIT P0, [R0+URZ], R3 ;  /* 0x00000003000075a7 */ /* 0x0022a400080011ff */
[----:B--2---:R-:W-:Y:S05]  /*8370*/  @!P0 NANOSLEEP.SYNCS 0x989680 ;  /* 0x009896800000895d */ /* 0x004fea0003900000 */
[----:B------:R-:W2:Y:S02]  /*8380*/  @!P0 SYNCS.PHASECHK.TRANS64 P0, [R0+URZ], R3 ;  /* 0x00000003000085a7 */ /* 0x000ea400080010ff */
[----:B--2---:R-:W-:Y:S05]  /*8390*/  @!P0 BRA `(.L_x_181) ;  /* 0xfffffffc00f08947 */ /* 0x004fea000383ffff */
[----:B------:R-:W-:Y:S05]  /*83a0*/  BRA `(.L_x_182) ;  /* 0xffffffb000007947 */ /* 0x000fea000383ffff */
.L_x_59:
[----:B----4-:R-:W-:-:S07]  /*83b0*/  MOV R0, UR5 ;  /* 0x0000000500007c02 */ /* 0x010fce0008000f00 */
.L_x_183:
[----:B-1----:R1:W2:Y:S02]  /*83c0*/  SYNCS.PHASECHK.TRANS64.TRYWAIT P0, [R0+URZ], R3 ;  /* 0x00000003000075a7 */ /* 0x0022a400080011ff */
[----:B--2---:R-:W-:Y:S05]  /*83d0*/  @!P0 NANOSLEEP.SYNCS 0x989680 ;  /* 0x009896800000895d */ /* 0x004fea0003900000 */
[----:B------:R-:W2:Y:S02]  /*83e0*/  @!P0 SYNCS.PHASECHK.TRANS64 P0, [R0+URZ], R3 ;  /* 0x00000003000085a7 */ /* 0x000ea400080010ff */
[----:B--2---:R-:W-:Y:S05]  /*83f0*/  @!P0 BRA `(.L_x_183) ;  /* 0xfffffffc00f08947 */ /* 0x004fea000383ffff */
[----:B------:R-:W-:Y:S05]  /*8400*/  BRA `(.L_x_184) ;  /* 0xffffffb0000c7947 */ /* 0x000fea000383ffff */
.L_x_60:
[----:B----4-:R-:W-:-:S07]  /*8410*/  MOV R0, UR5 ;  /* 0x0000000500007c02 */ /* 0x010fce0008000f00 */
.L_x_185:
[----:B-1----:R1:W2:Y:S02]  /*8420*/  SYNCS.PHASECHK.TRANS64.TRYWAIT P0, [R0+URZ], R3 ;  /* 0x00000003000075a7 */ /* 0x0022a400080011ff */
[----:B--2---:R-:W-:Y:S05]  /*8430*/  @!P0 NANOSLEEP.SYNCS 0x989680 ;  /* 0x009896800000895d */ /* 0x004fea0003900000 */
[----:B------:R-:W2:Y:S02]  /*8440*/  @!P0 SYNCS.PHASECHK.TRANS64 P0, [R0+URZ], R3 ;  /* 0x00000003000085a7 */ /* 0x000ea400080010ff */
[----:B--2---:R-:W-:Y:S05]  /*8450*/  @!P0 BRA `(.L_x_185) ;  /* 0xfffffffc00f08947 */ /* 0x004fea000383ffff */
[----:B------:R-:W-:Y:S05]  /*8460*/  BRA `(.L_x_186) ;  /* 0xffffffb000187947 */ /* 0x000fea000383ffff */
.L_x_61:
[----:B----4-:R-:W-:-:S07]  /*8470*/  MOV R0, UR5 ;  /* 0x0000000500007c02 */ /* 0x010fce0008000f00 */
.L_x_187:
[----:B-1----:R1:W2:Y:S02]  /*8480*/  SYNCS.PHASECHK.TRANS64.TRYWAIT P0, [R0+URZ], R3 ;  /* 0x00000003000075a7 */ /* 0x0022a400080011ff */
[----:B--2---:R-:W-:Y:S05]  /*8490*/  @!P0 NANOSLEEP.SYNCS 0x989680 ;  /* 0x009896800000895d */ /* 0x004fea0003900000 */
[----:B------:R-:W2:Y:S02]  /*84a0*/  @!P0 SYNCS.PHASECHK.TRANS64 P0, [R0+URZ], R3 ;  /* 0x00000003000085a7 */ /* 0x000ea400080010ff */
[----:B--2---:R-:W-:Y:S05]  /*84b0*/  @!P0 BRA `(.L_x_187) ;  /* 0xfffffffc00f08947 */ /* 0x004fea000383ffff */
[----:B------:R-:W-:Y:S05]  /*84c0*/  BRA `(.L_x_188) ;  /* 0xffffffb000247947 */ /* 0x000fea000383ffff */
.L_x_62:
[----:B----4-:R-:W-:-:S07]  /*84d0*/  MOV R0, UR5 ;  /* 0x0000000500007c02 */ /* 0x010fce0008000f00 */
.L_x_189:
[----:B-1----:R1:W2:Y:S02]  /*84e0*/  SYNCS.PHASECHK.TRANS64.TRYWAIT P0, [R0+URZ], R3 ;  /* 0x00000003000075a7 */ /* 0x0022a400080011ff */
[----:B--2---:R-:W-:Y:S05]  /*84f0*/  @!P0 NANOSLEEP.SYNCS 0x989680 ;  /* 0x009896800000895d */ /* 0x004fea0003900000 */
[----:B------:R-:W2:Y:S02]  /*8500*/  @!P0 SYNCS.PHASECHK.TRANS64 P0, [R0+URZ], R3 ;  /* 0x00000003000085a7 */ /* 0x000ea400080010ff */
[----:B--2---:R-:W-:Y:S05]  /*8510*/  @!P0 BRA `(.L_x_189) ;  /* 0xfffffffc00f08947 */ /* 0x004fea000383ffff */
[----:B------:R-:W-:Y:S05]  /*8520*/  BRA `(.L_x_190) ;  /* 0xffffffb000307947 */ /* 0x000fea000383ffff */
.L_x_63:
[----:B----4-:R-:W-:-:S07]  /*8530*/  MOV R0, UR5 ;  /* 0x0000000500007c02 */ /* 0x010fce0008000f00 */
.L_x_191:
[----:B-1----:R1:W2:Y:S02]  /*8540*/  SYNCS.PHASECHK.TRANS64.TRYWAIT P0, [R0+URZ], R3 ;  /* 0x00000003000075a7 */ /* 0x0022a400080011ff */
[----:B--2---:R-:W-:Y:S05]  /*8550*/  @!P0 NANOSLEEP.SYNCS 0x989680 ;  /* 0x009896800000895d */ /* 0x004fea0003900000 */
[----:B------:R-:W2:Y:S02]  /*8560*/  @!P0 SYNCS.PHASECHK.TRANS64 P0, [R0+URZ], R3 ;  /* 0x00000003000085a7 */ /* 0x000ea400080010ff */
[----:B--2---:R-:W-:Y:S05]  /*8570*/  @!P0 BRA `(.L_x_191) ;  /* 0xfffffffc00f08947 */ /* 0x004fea000383ffff */
[----:B------:R-:W-:Y:S05]  /*8580*/  BRA `(.L_x_192) ;  /* 0xffffffb0003c7947 */ /* 0x000fea000383ffff */
.L_x_64:
[----:B----4-:R-:W-:-:S07]  /*8590*/  MOV R0, UR5 ;  /* 0x0000000500007c02 */ /* 0x010fce0008000f00 */
.L_x_193:
[----:B-1----:R1:W2:Y:S02]  /*85a0*/  SYNCS.PHASECHK.TRANS64.TRYWAIT P0, [R0+URZ], R3 ;  /* 0x00000003000075a7 */ /* 0x0022a400080011ff */
[----:B--2---:R-:W-:Y:S05]  /*85b0*/  @!P0 NANOSLEEP.SYNCS 0x989680 ;  /* 0x009896800000895d */ /* 0x004fea0003900000 */
[----:B------:R-:W2:Y:S02]  /*85c0*/  @!P0 SYNCS.PHASECHK.TRANS64 P0, [R0+URZ], R3 ;  /* 0x00000003000085a7 */ /* 0x000ea400080010ff */
[----:B--2---:R-:W-:Y:S05]  /*85d0*/  @!P0 BRA `(.L_x_193) ;  /* 0xfffffffc00f08947 */ /* 0x004fea000383ffff */
[----:B------:R-:W-:Y:S05]  /*85e0*/  BRA `(.L_x_194) ;  /* 0xffffffb000487947 */ /* 0x000fea000383ffff */
.L_x_65:
[----:B----4-:R-:W-:-:S07]  /*85f0*/  MOV R0, UR5 ;  /* 0x0000000500007c02 */ /* 0x010fce0008000f00 */
.L_x_195:
[----:B-1----:R1:W2:Y:S02]  /*8600*/  SYNCS.PHASECHK.TRANS64.TRYWAIT P0, [R0+URZ], R3 ;  /* 0x00000003000075a7 */ /* 0x0022a400080011ff */
[----:B--2---:R-:W-:Y:S05]  /*8610*/  @!P0 NANOSLEEP.SYNCS 0x989680 ;  /* 0x009896800000895d */ /* 0x004fea0003900000 */
[----:B------:R-:W2:Y:S02]  /*8620*/  @!P0 SYNCS.PHASECHK.TRANS64 P0, [R0+URZ], R3 ;  /* 0x00000003000085a7 */ /* 0x000ea400080010ff */
[----:B--2---:R-:W-:Y:S05]  /*8630*/  @!P0 BRA `(.L_x_195) ;  /* 0xfffffffc00f08947 */ /* 0x004fea000383ffff */
[----:B------:R-:W-:Y:S05]  /*8640*/  BRA `(.L_x_196) ;  /* 0xffffffb000547947 */ /* 0x000fea000383ffff */
.L_x_66:
[----:B----4-:R-:W-:-:S07]  /*8650*/  MOV R0, UR5 ;  /* 0x0000000500007c02 */ /* 0x010fce0008000f00 */
.L_x_197:
[----:B-1----:R1:W2:Y:S02]  /*8660*/  SYNCS.PHASECHK.TRANS64.TRYWAIT P0, [R0+URZ], R3 ;  /* 0x00000003000075a7 */ /* 0x0022a400080011ff */
[----:B--2---:R-:W-:Y:S05]  /*8670*/  @!P0 NANOSLEEP.SYNCS 0x989680 ;  /* 0x009896800000895d */ /* 0x004fea0003900000 */
[----:B------:R-:W2:Y:S02]  /*8680*/  @!P0 SYNCS.PHASECHK.TRANS64 P0, [R0+URZ], R3 ;  /* 0x00000003000085a7 */ /* 0x000ea400080010ff */
[----:B--2---:R-:W-:Y:S05]  /*8690*/  @!P0 BRA `(.L_x_197) ;  /* 0xfffffffc00f08947 */ /* 0x004fea000383ffff */
[----:B------:R-:W-:Y:S05]  /*86a0*/  BRA `(.L_x_198) ;  /* 0xffffffb000607947 */ /* 0x000fea000383ffff */
.L_x_67:
[----:B----4-:R-:W-:-:S07]  /*86b0*/  MOV R0, UR5 ;  /* 0x0000000500007c02 */ /* 0x010fce0008000f00 */
.L_x_199:
[----:B-1----:R1:W2:Y:S02]  /*86c0*/  SYNCS.PHASECHK.TRANS64.TRYWAIT P0, [R0+URZ], R3 ;  /* 0x00000003000075a7 */ /* 0x0022a400080011ff */
[----:B--2---:R-:W-:Y:S05]  /*86d0*/  @!P0 NANOSLEEP.SYNCS 0x989680 ;  /* 0x009896800000895d */ /* 0x004fea0003900000 */
[----:B------:R-:W2:Y:S02]  /*86e0*/  @!P0 SYNCS.PHASECHK.TRANS64 P0, [R0+URZ], R3 ;  /* 0x00000003000085a7 */ /* 0x000ea400080010ff */
[----:B--2---:R-:W-:Y:S05]  /*86f0*/  @!P0 BRA `(.L_x_199) ;  /* 0xfffffffc00f08947 */ /* 0x004fea000383ffff */
[----:B------:R-:W-:Y:S05]  /*8700*/  BRA `(.L_x_200) ;  /* 0xffffffb0006c7947 */ /* 0x000fea000383ffff */
.L_x_68:
[----:B----4-:R-:W-:-:S07]  /*8710*/  MOV R0, UR5 ;  /* 0x0000000500007c02 */ /* 0x010fce0008000f00 */
.L_x_201:
[----:B-1----:R1:W2:Y:S02]  /*8720*/  SYNCS.PHASECHK.TRANS64.TRYWAIT P0, [R0+URZ], R3 ;  /* 0x00000003000075a7 */ /* 0x0022a400080011ff */
[----:B--2---:R-:W-:Y:S05]  /*8730*/  @!P0 NANOSLEEP.SYNCS 0x989680 ;  /* 0x009896800000895d */ /* 0x004fea0003900000 */
[----:B------:R-:W2:Y:S02]  /*8740*/  @!P0 SYNCS.PHASECHK.TRANS64 P0, [R0+URZ], R3 ;  /* 0x00000003000085a7 */ /* 0x000ea400080010ff */
[----:B--2---:R-:W-:Y:S05]  /*8750*/  @!P0 BRA `(.L_x_201) ;  /* 0xfffffffc00f08947 */ /* 0x004fea000383ffff */
[----:B------:R-:W-:Y:S05]  /*8760*/  BRA `(.L_x_202) ;  /* 0xffffffb000787947 */ /* 0x000fea000383ffff */
.L_x_69:
[----:B----4-:R-:W-:-:S07]  /*8770*/  MOV R0, UR5 ;  /* 0x0000000500007c02 */ /* 0x010fce0008000f00 */
.L_x_203:
[----:B-1----:R1:W2:Y:S02]  /*8780*/  SYNCS.PHASECHK.TRANS64.TRYWAIT P0, [R0+URZ], R3 ;  /* 0x00000003000075a7 */ /* 0x0022a400080011ff */
[----:B--2---:R-:W-:Y:S05]  /*8790*/  @!P0 NANOSLEEP.SYNCS 0x989680 ;  /* 0x009896800000895d */ /* 0x004fea0003900000 */
[----:B------:R-:W2:Y:S02]  /*87a0*/  @!P0 SYNCS.PHASECHK.TRANS64 P0, [R0+URZ], R3 ;  /* 0x00000003000085a7 */ /* 0x000ea400080010ff */
[----:B--2---:R-:W-:Y:S05]  /*87b0*/  @!P0 BRA `(.L_x_203) ;  /* 0xfffffffc00f08947 */ /* 0x004fea000383ffff */
[----:B------:R-:W-:Y:S05]  /*87c0*/  BRA `(.L_x_204) ;  /* 0xffffffb000847947 */ /* 0x000fea000383ffff */
.L_x_70:
[----:B----4-:R-:W-:-:S07]  /*87d0*/  MOV R0, UR5 ;  /* 0x0000000500007c02 */ /* 0x010fce0008000f00 */
.L_x_205:
[----:B-1----:R1:W2:Y:S02]  /*87e0*/  SYNCS.PHASECHK.TRANS64.TRYWAIT P0, [R0+URZ], R3 ;  /* 0x00000003000075a7 */ /* 0x0022a400080011ff */
[----:B--2---:R-:W-:Y:S05]  /*87f0*/  @!P0 NANOSLEEP.SYNCS 0x989680 ;  /* 0x009896800000895d */ /* 0x004fea0003900000 */
[----:B------:R-:W2:Y:S02]  /*8800*/  @!P0 SYNCS.PHASECHK.TRANS64 P0, [R0+URZ], R3 ;  /* 0x00000003000085a7 */ /* 0x000ea400080010ff */
[----:B--2---:R-:W-:Y:S05]  /*8810*/  @!P0 BRA `(.L_x_205) ;  /* 0xfffffffc00f08947 */ /* 0x004fea000383ffff */
[----:B------:R-:W-:Y:S05]  /*8820*/  BRA `(.L_x_206) ;  /* 0xffffffb000907947 */ /* 0x000fea000383ffff */
.L_x_71:
[----:B----4-:R-:W-:-:S07]  /*8830*/  MOV R0, UR5 ;  /* 0x0000000500007c02 */ /* 0x010fce0008000f00 */
.L_x_207:
[----:B-1----:R1:W2:Y:S02]  /*8840*/  SYNCS.PHASECHK.TRANS64.TRYWAIT P0, [R0+URZ], R3 ;  /* 0x00000003000075a7 */ /* 0x0022a400080011ff */
[----:B--2---:R-:W-:Y:S05]  /*8850*/  @!P0 NANOSLEEP.SYNCS 0x989680 ;  /* 0x009896800000895d */ /* 0x004fea0003900000 */
[----:B------:R-:W2:Y:S02]  /*8860*/  @!P0 SYNCS.PHASECHK.TRANS64 P0, [R0+URZ], R3 ;  /* 0x00000003000085a7 */ /* 0x000ea400080010ff */
[----:B--2---:R-:W-:Y:S05]  /*8870*/  @!P0 BRA `(.L_x_207) ;  /* 0xfffffffc00f08947 */ /* 0x004fea000383ffff */
[----:B------:R-:W-:Y:S05]  /*8880*/  BRA `(.L_x_208) ;  /* 0xffffffb0009c7947 */ /* 0x000fea000383ffff */
.L_x_72:
[----:B----4-:R-:W-:-:S07]  /*8890*/  MOV R0, UR5 ;  /* 0x0000000500007c02 */ /* 0x010fce0008000f00 */
.L_x_209:
[----:B-1----:R1:W2:Y:S02]  /*88a0*/  SYNCS.PHASECHK.TRANS64.TRYWAIT P0, [R0+URZ], R3 ;  /* 0x00000003000075a7 */ /* 0x0022a400080011ff */
[----:B--2---:R-:W-:Y:S05]  /*88b0*/  @!P0 NANOSLEEP.SYNCS 0x989680 ;  /* 0x009896800000895d */ /* 0x004fea0003900000 */
[----:B------:R-:W2:Y:S02]  /*88c0*/  @!P0 SYNCS.PHASECHK.TRANS64 P0, [R0+URZ], R3 ;  /* 0x00000003000085a7 */ /* 0x000ea400080010ff */
[----:B--2---:R-:W-:Y:S05]  /*88d0*/  @!P0 BRA `(.L_x_209) ;  /* 0xfffffffc00f08947 */ /* 0x004fea000383ffff */
[----:B------:R-:W-:Y:S05]  /*88e0*/  BRA `(.L_x_210) ;  /* 0xffffffb000a87947 */ /* 0x000fea000383ffff */
.L_x_73:
[----:B----4-:R-:W-:-:S07]  /*88f0*/  MOV R0, UR5 ;  /* 0x0000000500007c02 */ /* 0x010fce0008000f00 */
.L_x_211:
[----:B-1----:R1:W2:Y:S02]  /*8900*/  SYNCS.PHASECHK.TRANS64.TRYWAIT P0, [R0+URZ], R3 ;  /* 0x00000003000075a7 */ /* 0x0022a400080011ff */
[----:B--2---:R-:W-:Y:S05]  /*8910*/  @!P0 NANOSLEEP.SYNCS 0x989680 ;  /* 0x009896800000895d */ /* 0x004fea0003900000 */
[----:B------:R-:W2:Y:S02]  /*8920*/  @!P0 SYNCS.PHASECHK.TRANS64 P0, [R0+URZ], R3 ;  /* 0x00000003000085a7 */ /* 0x000ea400080010ff */
[----:B--2---:R-:W-:Y:S05]  /*8930*/  @!P0 BRA `(.L_x_211) ;  /* 0xfffffffc00f08947 */ /* 0x004fea000383ffff */
[----:B------:R-:W-:Y:S05]  /*8940*/  BRA `(.L_x_212) ;  /* 0xffffffb000b47947 */ /* 0x000fea000383ffff */
.L_x_74:
[----:B----4-:R-:W-:-:S07]  /*8950*/  MOV R0, UR5 ;  /* 0x0000000500007c02 */ /* 0x010fce0008000f00 */
.L_x_213:
[----:B-1----:R1:W2:Y:S02]  /*8960*/  SYNCS.PHASECHK.TRANS64.TRYWAIT P0, [R0+URZ], R3 ;  /* 0x00000003000075a7 */ /* 0x0022a400080011ff */
[----:B--2---:R-:W-:Y:S05]  /*8970*/  @!P0 NANOSLEEP.SYNCS 0x989680 ;  /* 0x009896800000895d */ /* 0x004fea0003900000 */
[----:B------:R-:W2:Y:S02]  /*8980*/  @!P0 SYNCS.PHASECHK.TRANS64 P0, [R0+URZ], R3 ;  /* 0x00000003000085a7 */ /* 0x000ea400080010ff */
[----:B--2---:R-:W-:Y:S05]  /*8990*/  @!P0 BRA `(.L_x_213) ;  /* 0xfffffffc00f08947 */ /* 0x004fea000383ffff */
[----:B------:R-:W-:Y:S05]  /*89a0*/  BRA `(.L_x_214) ;  /* 0xffffffb000c07947 */ /* 0x000fea000383ffff */
.L_x_75:
[----:B----4-:R-:W-:-:S07]  /*89b0*/  MOV R0, UR5 ;  /* 0x0000000500007c02 */ /* 0x010fce0008000f00 */
.L_x_215:
[----:B-1----:R1:W2:Y:S02]  /*89c0*/  SYNCS.PHASECHK.TRANS64.TRYWAIT P0, [R0+URZ], R3 ;  /* 0x00000003000075a7 */ /* 0x0022a400080011ff */
[----:B--2---:R-:W-:Y:S05]  /*89d0*/  @!P0 NANOSLEEP.SYNCS 0x989680 ;  /* 0x009896800000895d */ /* 0x004fea0003900000 */
[----:B------:R-:W2:Y:S02]  /*89e0*/  @!P0 SYNCS.PHASECHK.TRANS64 P0, [R0+URZ], R3 ;  /* 0x00000003000085a7 */ /* 0x000ea400080010ff */
[----:B--2---:R-:W-:Y:S05]  /*89f0*/  @!P0 BRA `(.L_x_215) ;  /* 0xfffffffc00f08947 */ /* 0x004fea000383ffff */
[----:B------:R-:W-:Y:S05]  /*8a00*/  BRA `(.L_x_216) ;  /* 0xffffffb000cc7947 */ /* 0x000fea000383ffff */
.L_x_76:
[----:B----4-:R-:W-:-:S07]  /*8a10*/  MOV R0, UR5 ;  /* 0x0000000500007c02 */ /* 0x010fce0008000f00 */
.L_x_217:
[----:B-1----:R1:W2:Y:S02]  /*8a20*/  SYNCS.PHASECHK.TRANS64.TRYWAIT P0, [R0+URZ], R3 ;  /* 0x00000003000075a7 */ /* 0x0022a400080011ff */
[----:B--2---:R-:W-:Y:S05]  /*8a30*/  @!P0 NANOSLEEP.SYNCS 0x989680 ;  /* 0x009896800000895d */ /* 0x004fea0003900000 */
[----:B------:R-:W2:Y:S02]  /*8a40*/  @!P0 SYNCS.PHASECHK.TRANS64 P0, [R0+URZ], R3 ;  /* 0x00000003000085a7 */ /* 0x000ea400080010ff */
[----:B--2---:R-:W-:Y:S05]  /*8a50*/  @!P0 BRA `(.L_x_217) ;  /* 0xfffffffc00f08947 */ /* 0x004fea000383ffff */
[----:B------:R-:W-:Y:S05]  /*8a60*/  BRA `(.L_x_218) ;  /* 0xffffffb000d87947 */ /* 0x000fea000383ffff */
.L_x_77:
[----:B----4-:R-:W-:-:S07]  /*8a70*/  MOV R0, UR5 ;  /* 0x0000000500007c02 */ /* 0x010fce0008000f00 */
.L_x_219:
[----:B-1----:R1:W2:Y:S02]  /*8a80*/  SYNCS.PHASECHK.TRANS64.TRYWAIT P0, [R0+URZ], R3 ;  /* 0x00000003000075a7 */ /* 0x0022a400080011ff */
[----:B--2---:R-:W-:Y:S05]  /*8a90*/  @!P0 NANOSLEEP.SYNCS 0x989680 ;  /* 0x009896800000895d */ /* 0x004fea0003900000 */
[----:B------:R-:W2:Y:S02]  /*8aa0*/  @!P0 SYNCS.PHASECHK.TRANS64 P0, [R0+URZ], R3 ;  /* 0x00000003000085a7 */ /* 0x000ea400080010ff */
[----:B--2---:R-:W-:Y:S05]  /*8ab0*/  @!P0 BRA `(.L_x_219) ;  /* 0xfffffffc00f08947 */ /* 0x004fea000383ffff */
[----:B------:R-:W-:Y:S05]  /*8ac0*/  BRA `(.L_x_220) ;  /* 0xffffffb000e47947 */ /* 0x000fea000383ffff */
.L_x_78:
[----:B----4-:R-:W-:-:S07]  /*8ad0*/  MOV R0, UR5 ;  /* 0x0000000500007c02 */ /* 0x010fce0008000f00 */
.L_x_221:
[----:B-1----:R1:W2:Y:S02]  /*8ae0*/  SYNCS.PHASECHK.TRANS64.TRYWAIT P0, [R0+URZ], R3 ;  /* 0x00000003000075a7 */ /* 0x0022a400080011ff */
[----:B--2---:R-:W-:Y:S05]  /*8af0*/  @!P0 NANOSLEEP.SYNCS 0x989680 ;  /* 0x009896800000895d */ /* 0x004fea0003900000 */
[----:B------:R-:W2:Y:S02]  /*8b00*/  @!P0 SYNCS.PHASECHK.TRANS64 P0, [R0+URZ], R3 ;  /* 0x00000003000085a7 */ /* 0x000ea400080010ff */
[----:B--2---:R-:W-:Y:S05]  /*8b10*/  @!P0 BRA `(.L_x_221) ;  /* 0xfffffffc00f08947 */ /* 0x004fea000383ffff */
[----:B------:R-:W-:Y:S05]  /*8b20*/  BRA `(.L_x_222) ;  /* 0xffffffb000f07947 */ /* 0x000fea000383ffff */
.L_x_81:
[----:B-1----:R1:W2:Y:S02]  /*8b30*/  SYNCS.PHASECHK.TRANS64.TRYWAIT P0, [R0+URZ+0x330], R5 ;  /* 0x00033005000075a7 */ /* 0x0022a400080011ff */
[----:B--2---:R-:W-:Y:S05]  /*8b40*/  @!P0 NANOSLEEP.SYNCS 0x989680 ;  /* 0x009896800000895d */ /* 0x004fea0003900000 */
[----:B------:R-:W2:Y:S02]  /*8b50*/  @!P0 SYNCS.PHASECHK.TRANS64 P0, [R0+URZ+0x330], R5 ;  /* 0x00033005000085a7 */ /* 0x000ea400080010ff */
[----:B--2---:R-:W-:Y:S05]  /*8b60*/  @!P0 BRA `(.L_x_81) ;  /* 0xfffffffc00f08947 */ /* 0x004fea000383ffff */
[----:B------:R-:W-:Y:S05]  /*8b70*/  BRA `(.L_x_223) ;  /* 0xffffffb4004c7947 */ /* 0x000fea000383ffff */
.L_x_82:
[----:B------:R-:W-:-:S07]  /*8b80*/  MOV R0, UR5 ;  /* 0x0000000500007c02 */ /* 0x000fce0008000f00 */
.L_x_224:
[----:B-1----:R1:W2:Y:S02]  /*8b90*/  SYNCS.PHASECHK.TRANS64.TRYWAIT P0, [R0+URZ+0x2e0], R5 ;  /* 0x0002e005000075a7 */ /* 0x0022a400080011ff */
[----:B--2---:R-:W-:Y:S05]  /*8ba0*/  @!P0 NANOSLEEP.SYNCS 0x989680 ;  /* 0x009896800000895d */ /* 0x004fea0003900000 */
[----:B------:R-:W2:Y:S02]  /*8bb0*/  @!P0 SYNCS.PHASECHK.TRANS64 P0, [R0+URZ+0x2e0], R5 ;  /* 0x0002e005000085a7 */ /* 0x000ea400080010ff */
[----:B--2---:R-:W-:Y:S05]  /*8bc0*/  @!P0 BRA `(.L_x_224) ;  /* 0xfffffffc00f08947 */ /* 0x004fea000383ffff */
[----:B------:R-:W-:Y:S05]  /*8bd0*/  BRA `(.L_x_225) ;  /* 0xffffffb4005c7947 */ /* 0x000fea000383ffff */
.L_x_83:
[----:B-1----:R1:W2:Y:S02]  /*8be0*/  SYNCS.PHASECHK.TRANS64.TRYWAIT P1, [R0+URZ+0x2d0], R5 ;  /* 0x0002d005000075a7 */ /* 0x0022a400080211ff */
[----:B--2---:R-:W-:Y:S05]  /*8bf0*/  @!P1 NANOSLEEP.SYNCS 0x989680 ;  /* 0x009896800000995d */ /* 0x004fea0003900000 */
[----:B------:R-:W2:Y:S02]  /*8c00*/  @!P1 SYNCS.PHASECHK.TRANS64 P1, [R0+URZ+0x2d0], R5 ;  /* 0x0002d005000095a7 */ /* 0x000ea400080210ff */
[----:B--2---:R-:W-:Y:S05]  /*8c10*/  @!P1 BRA `(.L_x_83) ;  /* 0xfffffffc00f09947 */ /* 0x004fea000383ffff */
[----:B------:R-:W-:Y:S05]  /*8c20*/  BRA `(.L_x_226) ;  /* 0xffffffb4008c7947 */ /* 0x000fea000383ffff */
.L_x_86:
[----:B------:R-:W-:-:S07]  /*8c30*/  MOV R0, UR5 ;  /* 0x0000000500007c02 */ /* 0x000fce0008000f00 */
.L_x_227:
[----:B-1----:R1:W2:Y:S02]  /*8c40*/  SYNCS.PHASECHK.TRANS64.TRYWAIT P0, [R0+URZ+0x2e0], R3 ;  /* 0x0002e003000075a7 */ /* 0x0022a400080011ff */
[----:B--2---:R-:W-:Y:S05]  /*8c50*/  @!P0 NANOSLEEP.SYNCS 0x989680 ;  /* 0x009896800000895d */ /* 0x004fea0003900000 */
[----:B------:R-:W2:Y:S02]  /*8c60*/  @!P0 SYNCS.PHASECHK.TRANS64 P0, [R0+URZ+0x2e0], R3 ;  /* 0x0002e003000085a7 */ /* 0x000ea400080010ff */
[----:B--2---:R-:W-:Y:S05]  /*8c70*/  @!P0 BRA `(.L_x_227) ;  /* 0xfffffffc00f08947 */ /* 0x004fea000383ffff */
[----:B------:R-:W-:Y:S05]  /*8c80*/  BRA `(.L_x_85) ;  /* 0xffffffb400e07947 */ /* 0x000fea000383ffff */
.L_x_93:
[----:B-1----:R1:W2:Y:S02]  /*8c90*/  SYNCS.PHASECHK.TRANS64.TRYWAIT P1, [R0+URZ+0x2d0], R5 ;  /* 0x0002d005000075a7 */ /* 0x0022a400080211ff */
[----:B--2---:R-:W-:Y:S05]  /*8ca0*/  @!P1 NANOSLEEP.SYNCS 0x989680 ;  /* 0x009896800000995d */ /* 0x004fea0003900000 */
[----:B------:R-:W2:Y:S02]  /*8cb0*/  @!P1 SYNCS.PHASECHK.TRANS64 P1, [R0+URZ+0x2d0], R5 ;  /* 0x0002d005000095a7 */ /* 0x000ea400080210ff */
[----:B--2---:R-:W-:Y:S05]  /*8cc0*/  @!P1 BRA `(.L_x_93) ;  /* 0xfffffffc00f09947 */ /* 0x004fea000383ffff */
[----:B------:R-:W-:Y:S05]  /*8cd0*/  BRA `(.L_x_228) ;  /* 0xffffffbc00387947 */ /* 0x000fea000383ffff */
.L_x_94:
[----:B------:R-:W-:-:S07]  /*8ce0*/  MOV R3, UR9 ;  /* 0x0000000900037c02 */ /* 0x000fce0008000f00 */
.L_x_229:
[----:B-1----:R1:W2:Y:S02]  /*8cf0*/  SYNCS.PHASECHK.TRANS64.TRYWAIT P0, [R3+URZ+0x310], R0 ;  /* 0x00031000030075a7 */ /* 0x0022a400080011ff */
[----:B--2---:R-:W-:Y:S05]  /*8d00*/  @!P0 NANOSLEEP.SYNCS 0x989680 ;  /* 0x009896800000895d */ /* 0x004fea0003900000 */
[----:B------:R-:W2:Y:S02]  /*8d10*/  @!P0 SYNCS.PHASECHK.TRANS64 P0, [R3+URZ+0x310], R0 ;  /* 0x00031000030085a7 */ /* 0x000ea400080010ff */
[----:B--2---:R-:W-:Y:S05]  /*8d20*/  @!P0 BRA `(.L_x_229) ;  /* 0xfffffffc00f08947 */ /* 0x004fea000383ffff */
[----:B------:R-:W-:Y:S05]  /*8d30*/  BRA `(.L_x_230) ;  /* 0xffffffbc006c7947 */ /* 0x000fea000383ffff */
.L_x_97:
[----:B------:R-:W-:Y:S07]  /*8d40*/  MOV R0, UR7 ;  /* 0x0000000700007c02 */ /* 0x000fee0008000f00 */
.L_x_231:
[----:B-1----:R1:W2:Y:S02]  /*8d50*/  SYNCS.PHASECHK.TRANS64.TRYWAIT P0, [R0+URZ], R3 ;  /* 0x00000003000075a7 */ /* 0x0022a400080011ff */
[----:B--2---:R-:W-:Y:S05]  /*8d60*/  @!P0 NANOSLEEP.SYNCS 0x989680 ;  /* 0x009896800000895d */ /* 0x004fea0003900000 */
[----:B------:R-:W2:Y:S02]  /*8d70*/  @!P0 SYNCS.PHASECHK.TRANS64 P0, [R0+URZ], R3 ;  /* 0x00000003000085a7 */ /* 0x000ea400080010ff */
[----:B--2---:R-:W-:Y:S05]  /*8d80*/  @!P0 BRA `(.L_x_231) ;  /* 0xfffffffc00f08947 */ /* 0x004fea000383ffff */
[----:B------:R-:W-:Y:S05]  /*8d90*/  BRA `(.L_x_96) ;  /* 0xffffffbc008c7947 */ /* 0x000fea000383ffff */
.L_x_100:
[----:B------:R-:W-:-:S07]  /*8da0*/  MOV R0, UR5 ;  /* 0x0000000500007c02 */ /* 0x000fce0008000f00 */
.L_x_232:
[----:B--2---:R2:W3:Y:S02]  /*8db0*/  SYNCS.PHASECHK.TRANS64.TRYWAIT P0, [R0+URZ], R3 ;  /* 0x00000003000075a7 */ /* 0x0044e400080011ff */
[----:B---3--:R-:W-:Y:S05]  /*8dc0*/  @!P0 NANOSLEEP.SYNCS 0x989680 ;  /* 0x009896800000895d */ /* 0x008fea0003900000 */
[----:B------:R-:W3:Y:S02]  /*8dd0*/  @!P0 SYNCS.PHASECHK.TRANS64 P0, [R0+URZ], R3 ;  /* 0x00000003000085a7 */ /* 0x000ee400080010ff */
[----:B---3--:R-:W-:Y:S05]  /*8de0*/  @!P0 BRA `(.L_x_232) ;  /* 0xfffffffc00f08947 */ /* 0x008fea000383ffff */
[----:B------:R-:W-:Y:S05]  /*8df0*/  BRA `(.L_x_233) ;  /* 0xffffffc0002c7947 */ /* 0x000fea000383ffff */
.L_x_101:
[----:B------:R-:W-:-:S07]  /*8e00*/  MOV R0, UR5 ;  /* 0x0000000500007c02 */ /* 0x000fce0008000f00 */
.L_x_234:
[----:B--2---:R2:W3:Y:S02]  /*8e10*/  SYNCS.PHASECHK.TRANS64.TRYWAIT P0, [R0+URZ], R3 ;  /* 0x00000003000075a7 */ /* 0x0044e400080011ff */
[----:B---3--:R-:W-:Y:S05]  /*8e20*/  @!P0 NANOSLEEP.SYNCS 0x989680 ;  /* 0x009896800000895d */ /* 0x008fea0003900000 */
[----:B------:R-:W3:Y:S02]  /*8e30*/  @!P0 SYNCS.PHASECHK.TRANS64 P0, [R0+URZ], R3 ;  /* 0x00000003000085a7 */ /* 0x000ee400080010ff */
[----:B---3--:R-:W-:Y:S05]  /*8e40*/  @!P0 BRA `(.L_x_234) ;  /* 0xfffffffc00f08947 */ /* 0x008fea000383ffff */
[----:B------:R-:W-:Y:S05]  /*8e50*/  BRA `(.L_x_235) ;  /* 0xffffffc000387947 */ /* 0x000fea000383ffff */
.L_x_102:
[----:B------:R-:W-:-:S07]  /*8e60*/  MOV R0, UR5 ;  /* 0x0000000500007c02 */ /* 0x000fce0008000f00 */
.L_x_236:
[----:B--2---:R2:W3:Y:S02]  /*8e70*/  SYNCS.PHASECHK.TRANS64.TRYWAIT P0, [R0+URZ], R3 ;  /* 0x00000003000075a7 */ /* 0x0044e400080011ff */
[----:B---3--:R-:W-:Y:S05]  /*8e80*/  @!P0 NANOSLEEP.SYNCS 0x989680 ;  /* 0x009896800000895d */ /* 0x008fea0003900000 */
[----:B------:R-:W3:Y:S02]  /*8e90*/  @!P0 SYNCS.PHASECHK.TRANS64 P0, [R0+URZ], R3 ;  /* 0x00000003000085a7 */ /* 0x000ee400080010ff */
[----:B---3--:R-:W-:Y:S05]  /*8ea0*/  @!P0 BRA `(.L_x_236) ;  /* 0xfffffffc00f08947 */ /* 0x008fea000383ffff */
[----:B------:R-:W-:Y:S05]  /*8eb0*/  BRA `(.L_x_237) ;  /* 0xffffffc000447947 */ /* 0x000fea000383ffff */
.L_x_103:
[----:B------:R-:W-:-:S07]  /*8ec0*/  MOV R0, UR7 ;  /* 0x0000000700007c02 */ /* 0x000fce0008000f00 */
.L_x_238:
[----:B--2---:R2:W3:Y:S02]  /*8ed0*/  SYNCS.PHASECHK.TRANS64.TRYWAIT P0, [R0+URZ], R3 ;  /* 0x00000003000075a7 */ /* 0x0044e400080011ff */
[----:B---3--:R-:W-:Y:S05]  /*8ee0*/  @!P0 NANOSLEEP.SYNCS 0x989680 ;  /* 0x009896800000895d */ /* 0x008fea0003900000 */
[----:B------:R-:W3:Y:S02]  /*8ef0*/  @!P0 SYNCS.PHASECHK.TRANS64 P0, [R0+URZ], R3 ;  /* 0x00000003000085a7 */ /* 0x000ee400080010ff */
[----:B---3--:R-:W-:Y:S05]  /*8f00*/  @!P0 BRA `(.L_x_238) ;  /* 0xfffffffc00f08947 */ /* 0x008fea000383ffff */
[----:B------:R-:W-:Y:S05]  /*8f10*/  BRA `(.L_x_239) ;  /* 0xffffffc000507947 */ /* 0x000fea000383ffff */
.L_x_108:
[----:B---3--:R3:W1:Y:S02]  /*8f20*/  SYNCS.PHASECHK.TRANS64.TRYWAIT P0, [R0+URZ+0x2d0], R3 ;  /* 0x0002d003000075a7 */ /* 0x00866400080011ff */
[----:B-1----:R-:W-:Y:S05]  /*8f30*/  @!P0 NANOSLEEP.SYNCS 0x989680 ;  /* 0x009896800000895d */ /* 0x002fea0003900000 */
[----:B------:R-:W1:Y:S02]  /*8f40*/  @!P0 SYNCS.PHASECHK.TRANS64 P0, [R0+URZ+0x2d0], R3 ;  /* 0x0002d003000085a7 */ /* 0x000e6400080010ff */
[----:B-1----:R-:W-:Y:S05]  /*8f50*/  @!P0 BRA `(.L_x_108) ;  /* 0xfffffffc00f08947 */ /* 0x002fea000383ffff */
[----:B------:R-:W-:Y:S05]  /*8f60*/  BRA `(.L_x_240) ;  /* 0xffffffc4004c7947 */ /* 0x000fea000383ffff */
.L_x_111:
[----:B------:R-:W-:Y:S07]  /*8f70*/  MOV R0, UR6 ;  /* 0x0000000600007c02 */ /* 0x000fee0008000f00 */
.L_x_241:
[----:B-1----:R1:W3:Y:S02]  /*8f80*/  SYNCS.PHASECHK.TRANS64.TRYWAIT P0, [R0+URZ+0x2c8], R3 ;  /* 0x0002c803000075a7 */ /* 0x0022e400080011ff */
[----:B---3--:R-:W-:Y:S05]  /*8f90*/  @!P0 NANOSLEEP.SYNCS 0x989680 ;  /* 0x009896800000895d */ /* 0x008fea0003900000 */
[----:B------:R-:W3:Y:S02]  /*8fa0*/  @!P0 SYNCS.PHASECHK.TRANS64 P0, [R0+URZ+0x2c8], R3 ;  /* 0x0002c803000085a7 */ /* 0x000ee400080010ff */
[----:B---3--:R-:W-:Y:S05]  /*8fb0*/  @!P0 BRA `(.L_x_241) ;  /* 0xfffffffc00f08947 */ /* 0x008fea000383ffff */
[----:B------:R-:W-:Y:S05]  /*8fc0*/  BRA `(.L_x_110) ;  /* 0xffffffc800387947 */ /* 0x000fea000383ffff */
.L_x_114:
[----:B------:R-:W-:Y:S07]  /*8fd0*/  MOV R3, UR6 ;  /* 0x0000000600037c02 */ /* 0x000fee0008000f00 */
.L_x_242:
[----:B-1----:R1:W2:Y:S02]  /*8fe0*/  SYNCS.PHASECHK.TRANS64.TRYWAIT P2, [R3+URZ+0x2b8], R26 ;  /* 0x0002b81a030075a7 */ /* 0x0022a400080411ff */
[----:B--2---:R-:W-:Y:S05]  /*8ff0*/  @!P2 NANOSLEEP.SYNCS 0x989680 ;  /* 0x009896800000a95d */ /* 0x004fea0003900000 */
[----:B------:R-:W2:Y:S02]  /*9000*/  @!P2 SYNCS.PHASECHK.TRANS64 P2, [R3+URZ+0x2b8], R26 ;  /* 0x0002b81a0300a5a7 */ /* 0x000ea400080410ff */
[----:B--2---:R-:W-:Y:S05]  /*9010*/  @!P2 BRA `(.L_x_242) ;  /* 0xfffffffc00f0a947 */ /* 0x004fea000383ffff */
[----:B------:R-:W-:Y:S05]  /*9020*/  BRA `(.L_x_243) ;  /* 0xffffffc800cc7947 */ /* 0x000fea000383ffff */
.L_x_117:
[----:B--2---:R2:W4:Y:S02]  /*9030*/  SYNCS.PHASECHK.TRANS64.TRYWAIT P0, [R0+URZ+0x2d0], R3 ;  /* 0x0002d003000075a7 */ /* 0x00452400080011ff */
[----:B----4-:R-:W-:Y:S05]  /*9040*/  @!P0 NANOSLEEP.SYNCS 0x989680 ;  /* 0x009896800000895d */ /* 0x010fea0003900000 */
[----:B------:R-:W4:Y:S02]  /*9050*/  @!P0 SYNCS.PHASECHK.TRANS64 P0, [R0+URZ+0x2d0], R3 ;  /* 0x0002d003000085a7 */ /* 0x000f2400080010ff */
[----:B----4-:R-:W-:Y:S05]  /*9060*/  @!P0 BRA `(.L_x_117) ;  /* 0xfffffffc00f08947 */ /* 0x010fea000383ffff */
[----:B------:R-:W-:Y:S05]  /*9070*/  BRA `(.L_x_244) ;  /* 0xffffffd000107947 */ /* 0x000fea000383ffff */
.L_x_128:
[----:B-1----:R-:W-:Y:S04]  /*9080*/  MOV R0, UR43 ;  /* 0x0000002b00007c02 */ /* 0x002fe80008000f00 */
[----:B------:R1:W2:Y:S03]  /*9090*/  SYNCS.PHASECHK.TRANS64.TRYWAIT P1, [R0+URZ+0x2b0], R3 ;  /* 0x0002b003000075a7 */ /* 0x0002a600080211ff */
[----:B--2---:R-:W-:Y:S05]  /*90a0*/  @!P1 NANOSLEEP.SYNCS 0x989680 ;  /* 0x009896800000995d */ /* 0x004fea0003900000 */
[----:B------:R-:W2:Y:S02]  /*90b0*/  @!P1 SYNCS.PHASECHK.TRANS64 P1, [R0+URZ+0x2b0], R3 ;  /* 0x0002b003000095a7 */ /* 0x000ea400080210ff */
[----:B--2---:R-:W-:Y:S05]  /*90c0*/  @!P1 BRA `(.L_x_128) ;  /* 0xfffffffc00ec9947 */ /* 0x004fea000383ffff */
[----:B------:R-:W-:Y:S05]  /*90d0*/  BRA `(.L_x_127) ;  /* 0xffffffd800f07947 */ /* 0x000fea000383ffff */
.L_x_130:
[----:B------:R1:W1:Y:S02]  /*90e0*/  SYNCS.PHASECHK.TRANS64.TRYWAIT P1, [R92+URZ+0x2f0], R5 ;  /* 0x0002f0055c0075a7 */ /* 0x00026400080211ff */
[----:B-1----:R-:W-:Y:S05]  /*90f0*/  @!P1 NANOSLEEP.SYNCS 0x989680 ;  /* 0x009896800000995d */ /* 0x002fea0003900000 */
[----:B------:R-:W1:Y:S02]  /*9100*/  @!P1 SYNCS.PHASECHK.TRANS64 P1, [R92+URZ+0x2f0], R5 ;  /* 0x0002f0055c0095a7 */ /* 0x000e6400080210ff */
[----:B-1----:R-:W-:Y:S05]  /*9110*/  @!P1 BRA `(.L_x_130) ;  /* 0xfffffffc00f09947 */ /* 0x002fea000383ffff */
[----:B------:R-:W-:Y:S05]  /*9120*/  BRA `(.L_x_129) ;  /* 0xffffffdc002c7947 */ /* 0x000fea000383ffff */
        .weak           $__internal_0_$__cuda_sm10x_tcgen05_guardrail_trap_col_being_dealloced_not_returned_by_alloc
        .type           $__internal_0_$__cuda_sm10x_tcgen05_guardrail_trap_col_being_dealloced_not_returned_by_alloc,@function
        .size           $__internal_0_$__cuda_sm10x_tcgen05_guardrail_trap_col_being_dealloced_not_returned_by_alloc,($__internal_1_$__cuda_sm10x_tcgen05_guardrail_trap_phase_invalid_during_alloc - $__internal_0_$__cuda_sm10x_tcgen05_guardrail_trap_col_being_dealloced_not_returned_by_alloc)
$__internal_0_$__cuda_sm10x_tcgen05_guardrail_trap_col_being_dealloced_not_returned_by_alloc:
[----:B------:R-:W-:Y:S05]  /*9130*/  BPT.TRAP 0x1 ;  /* 0x000000040000795c */ /* 0x000fea0000300000 */
[----:B------:R-:W-:-:S04]  /*9140*/  HFMA2 R3, -RZ, RZ, 0, 0 ;  /* 0x00000000ff037431 */ /* 0x000fc800000001ff */
[----:B------:R-:W-:Y:S05]  /*9150*/  RET.REL.NODEC R2 `(_ZN7cutlass13device_kernelINS_4gemm6kernel13GemmUniversalIN4cute5tupleIJiiiiEEENS1_10collective13CollectiveMmaINS1_35MainloopSm100TmaUmmaWarpSpecializedILi43ELi2ELi4ENS5_IJNS4_1CILi1EEESB_SB_EEEEENS5_IJNSA_ILi128EEENSA_ILi32EEESF_EEENS_12float_e4m3_tENS5_IJlSB_lEEESH_SI_NS4_8TiledMMAINS4_8MMA_AtomIJNS4_10MMA_TraitsINS4_19SM100_MMA_F8F6F4_SSEJSH_SH_fSE_SF_NS4_17integral_constantINS4_4UMMA5MajorELSP_0EEESQ_NSN_INSO_7ScaleInELSR_0EEESS_EEEEEENS4_6LayoutISC_NS5_IJNSA_ILi0EEESW_SW_EEEEENS5_IJNS4_10UnderscoreESZ_SZ_EEEEENS4_13SM90_TMA_LOADENS4_14ComposedLayoutINS4_7SwizzleILi1ELi4ELi3EEENS4_18smem_ptr_flag_bitsILi8EEENSV_INS5_IJNSA_ILi8EEESF_EEENS5_IJSF_SB_EEEEEEEvNS4_8identityES12_S1C_vS1D_EENS_8epilogue10collective18CollectiveEpilogueINS1F_23Sm100TmaWarpSpecializedILi1ELi1ELi32ELb0ELb0EEEJSG_NS5_IJNSV_ISE_SB_EENSV_ISF_SB_EEEEESH_SI_SH_SI_NS1F_6fusion15FusionCallbacksIS1J_NS1N_17LinearCombinationISH_fSH_fLNS_15FloatRoundStyleE2EEESG_S1M_JEEENS4_5SM1004TMEM4LOAD26SM100_TMEM_LOAD_32dp32b32xES12_S1C_NS4_39AutoVectorizingCopyWithAssumedAlignmentILi128EEENS4_14SM90_TMA_STOREES1C_S1Y_S1Y_EEEvvEEEEvNT_6ParamsE) ;  /* 0xffffff6c02a87950 */ /* 0x000fea0003c3ffff */
        .weak           $__internal_1_$__cuda_sm10x_tcgen05_guardrail_trap_phase_invalid_during_alloc
        .type           $__internal_1_$__cuda_sm10x_tcgen05_guardrail_trap_phase_invalid_during_alloc,@function
        .size           $__internal_1_$__cuda_sm10x_tcgen05_guardrail_trap_phase_invalid_during_alloc,($__internal_2_$__cuda_sm10x_tcgen05_guardrail_trap_unallocated_columns_being_dealloced - $__internal_1_$__cuda_sm10x_tcgen05_guardrail_trap_phase_invalid_during_alloc)
$__internal_1_$__cuda_sm10x_tcgen05_guardrail_trap_phase_invalid_during_alloc:
[----:B------:R-:W-:Y:S05]  /*9160*/  BPT.TRAP 0x1 ;  /* 0x000000040000795c */ /* 0x000fea0000300000 */
[----:B------:R-:W-:-:S04]  /*9170*/  MOV R3, 0x0 ;  /* 0x0000000000037802 */ /* 0x000fc80000000f00 */
[----:B------:R-:W-:Y:S05]  /*9180*/  RET.REL.NODEC R2 `(_ZN7cutlass13device_kernelINS_4gemm6kernel13GemmUniversalIN4cute5tupleIJiiiiEEENS1_10collective13CollectiveMmaINS1_35MainloopSm100TmaUmmaWarpSpecializedILi43ELi2ELi4ENS5_IJNS4_1CILi1EEESB_SB_EEEEENS5_IJNSA_ILi128EEENSA_ILi32EEESF_EEENS_12float_e4m3_tENS5_IJlSB_lEEESH_SI_NS4_8TiledMMAINS4_8MMA_AtomIJNS4_10MMA_TraitsINS4_19SM100_MMA_F8F6F4_SSEJSH_SH_fSE_SF_NS4_17integral_constantINS4_4UMMA5MajorELSP_0EEESQ_NSN_INSO_7ScaleInELSR_0EEESS_EEEEEENS4_6LayoutISC_NS5_IJNSA_ILi0EEESW_SW_EEEEENS5_IJNS4_10UnderscoreESZ_SZ_EEEEENS4_13SM90_TMA_LOADENS4_14ComposedLayoutINS4_7SwizzleILi1ELi4ELi3EEENS4_18smem_ptr_flag_bitsILi8EEENSV_INS5_IJNSA_ILi8EEESF_EEENS5_IJSF_SB_EEEEEEEvNS4_8identityES12_S1C_vS1D_EENS_8epilogue10collective18CollectiveEpilogueINS1F_23Sm100TmaWarpSpecializedILi1ELi1ELi32ELb0ELb0EEEJSG_NS5_IJNSV_ISE_SB_EENSV_ISF_SB_EEEEESH_SI_SH_SI_NS1F_6fusion15FusionCallbacksIS1J_NS1N_17LinearCombinationISH_fSH_fLNS_15FloatRoundStyleE2EEESG_S1M_JEEENS4_5SM1004TMEM4LOAD26SM100_TMEM_LOAD_32dp32b32xES12_S1C_NS4_39AutoVectorizingCopyWithAssumedAlignmentILi128EEENS4_14SM90_TMA_STOREES1C_S1Y_S1Y_EEEvvEEEEvNT_6ParamsE) ;  /* 0xffffff6c029c7950 */ /* 0x000fea0003c3ffff */
        .weak           $__internal_2_$__cuda_sm10x_tcgen05_guardrail_trap_unallocated_columns_being_dealloced
        .type           $__internal_2_$__cuda_sm10x_tcgen05_guardrail_trap_unallocated_columns_being_dealloced,@function
        .size           $__internal_2_$__cuda_sm10x_tcgen05_guardrail_trap_unallocated_columns_being_dealloced,(.L_x_246 - $__internal_2_$__cuda_sm10x_tcgen05_guardrail_trap_unallocated_columns_being_dealloced)
$__internal_2_$__cuda_sm10x_tcgen05_guardrail_trap_unallocated_columns_being_dealloced:
[----:B------:R-:W-:Y:S05]  /*9190*/  BPT.TRAP 0x1 ;  /* 0x000000040000795c */ /* 0x000fea0000300000 */
[----:B------:R-:W-:-:S04]  /*91a0*/  HFMA2 R3, -RZ, RZ, 0, 0 ;  /* 0x00000000ff037431 */ /* 0x000fc800000001ff */
[----:B------:R-:W-:Y:S05]  /*91b0*/  RET.REL.NODEC R2 `(_ZN7cutlass13device_kernelINS_4gemm6kernel13GemmUniversalIN4cute5tupleIJiiiiEEENS1_10collective13CollectiveMmaINS1_35MainloopSm100TmaUmmaWarpSpecializedILi43ELi2ELi4ENS5_IJNS4_1CILi1EEESB_SB_EEEEENS5_IJNSA_ILi128EEENSA_ILi32EEESF_EEENS_12float_e4m3_tENS5_IJlSB_lEEESH_SI_NS4_8TiledMMAINS4_8MMA_AtomIJNS4_10MMA_TraitsINS4_19SM100_MMA_F8F6F4_SSEJSH_SH_fSE_SF_NS4_17integral_constantINS4_4UMMA5MajorELSP_0EEESQ_NSN_INSO_7ScaleInELSR_0EEESS_EEEEEENS4_6LayoutISC_NS5_IJNSA_ILi0EEESW_SW_EEEEENS5_IJNS4_10UnderscoreESZ_SZ_EEEEENS4_13SM90_TMA_LOADENS4_14ComposedLayoutINS4_7SwizzleILi1ELi4ELi3EEENS4_18smem_ptr_flag_bitsILi8EEENSV_INS5_IJNSA_ILi8EEESF_EEENS5_IJSF_SB_EEEEEEEvNS4_8identityES12_S1C_vS1D_EENS_8epilogue10collective18CollectiveEpilogueINS1F_23Sm100TmaWarpSpecializedILi1ELi1ELi32ELb0ELb0EEEJSG_NS5_IJNSV_ISE_SB_EENSV_ISF_SB_EEEEESH_SI_SH_SI_NS1F_6fusion15FusionCallbacksIS1J_NS1N_17LinearCombinationISH_fSH_fLNS_15FloatRoundStyleE2EEESG_S1M_JEEENS4_5SM1004TMEM4LOAD26SM100_TMEM_LOAD_32dp32b32xES12_S1C_NS4_39AutoVectorizingCopyWithAssumedAlignmentILi128EEENS4_14SM90_TMA_STOREES1C_S1Y_S1Y_EEEvvEEEEvNT_6ParamsE) ;  /* 0xffffff6c02907950 */ /* 0x000fea0003c3ffff */
.L_x_245:
[----:B------:R-:W-:-:S00]  /*91c0*/  BRA `(.L_x_245) ;  /* 0xfffffffc00fc7947 */ /* 0x000fc0000383ffff */
[----:B------:R-:W-:-:S00]  /*91d0*/  NOP ;  /* 0x0000000000007918 */ /* 0x000fc00000000000 */
        /* <DEDUP_REMOVED lines=10> */
.L_x_246:


//--------------------- .nv.global.init           --------------------------
	.section	.nv.global.init,"aw",@progbits
.nv.global.init:
	.type		$str$27,@object
	.size		$str$27,($str$28 - $str$27)
$str$27:
        /*0000*/ 	.byte	0x28, 0x61, 0x64, 0x64, 0x72, 0x65, 0x73, 0x73, 0x20, 0x26, 0x20, 0x6d, 0x61, 0x73, 0x6b, 0x29
        /*0010*/ 	.byte	0x20, 0x3d, 0x3d, 0x20, 0x30, 0x00
	.type		$str$28,@object
	.size		$str$28,($str$26 - $str$28)
$str$28:
        /*0016*/ 	.byte	0x2f, 0x74, 0x6d, 0x70, 0x2f, 0x63, 0x75, 0x74, 0x6c, 0x61, 0x73, 0x73, 0x5f, 0x73, 0x77, 0x65
        /*0026*/ 	.byte	0x65, 0x70, 0x5f, 0x73, 0x72, 0x63, 0x2f, 0x69, 0x6e, 0x63, 0x6c, 0x75, 0x64, 0x65, 0x2f, 0x63
        /*0036*/ 	.byte	0x75, 0x74, 0x65, 0x2f, 0x70, 0x6f, 0x69, 0x6e, 0x74, 0x65, 0x72, 0x5f, 0x66, 0x6c, 0x61, 0x67
        /*0046*/ 	.byte	0x67, 0x65, 0x64, 0x2e, 0x68, 0x70, 0x70, 0x00
	.type		$str$26,@object
	.size		$str$26,($str$25 - $str$26)
$str$26:
        /*004e*/ 	.byte	0x2f, 0x74, 0x6d, 0x70, 0x2f, 0x63, 0x75, 0x74, 0x6c, 0x61, 0x73, 0x73, 0x5f, 0x73, 0x77, 0x65
        /*005e*/ 	.byte	0x65, 0x70, 0x5f, 0x73, 0x72, 0x63, 0x2f, 0x69, 0x6e, 0x63, 0x6c, 0x75, 0x64, 0x65, 0x2f, 0x63
        /*006e*/ 	.byte	0x75, 0x74, 0x65, 0x2f, 0x61, 0x74, 0x6f, 0x6d, 0x2f, 0x63, 0x6f, 0x70, 0x79, 0x5f, 0x74, 0x72
        /*007e*/ 	.byte	0x61, 0x69, 0x74, 0x73, 0x5f, 0x73, 0x6d, 0x31, 0x30, 0x30, 0x2e, 0x68, 0x70, 0x70, 0x00
	.type		$str$25,@object
	.size		$str$25,(__unnamed_1 - $str$25)
$str$25:
        /*008d*/ 	.byte	0x28, 0x28, 0x75, 0x69, 0x6e, 0x74, 0x33, 0x32, 0x5f, 0x74, 0x28, 0x74, 0x68, 0x72, 0x65, 0x61
        /*009d*/ 	.byte	0x64, 0x49, 0x64, 0x78, 0x2e, 0x78, 0x29, 0x20, 0x2f, 0x20, 0x33, 0x32, 0x29, 0x20, 0x25, 0x20
        /*00ad*/ 	.byte	0x34, 0x29, 0x20, 0x3d, 0x3d, 0x20, 0x28, 0x28, 0x28, 0x74, 0x6d, 0x65, 0x6d, 0x5f, 0x61, 0x64
        /*00bd*/ 	.byte	0x64, 0x72, 0x20, 0x3e, 0x3e, 0x20, 0x31, 0x36, 0x29, 0x20, 0x2f, 0x20, 0x33, 0x32, 0x29, 0x20
        /*00cd*/ 	.byte	0x25, 0x20, 0x34, 0x29, 0x00
	.type		__unnamed_1,@object
	.size		__unnamed_1,(__unnamed_2 - __unnamed_1)
__unnamed_1:
        /*00d2*/ 	.byte	0x61, 0x75, 0x74, 0x6f, 0x20, 0x63, 0x75, 0x74, 0x65, 0x3a, 0x3a, 0x61, 0x73, 0x5f, 0x70, 0x6f
        /* <DEDUP_REMOVED lines=24> */
        /*0262*/ 	.byte	0x43, 0x3c, 0x34, 0x30, 0x39, 0x36, 0x3e, 0x3e, 0x3e, 0x3e, 0x5d, 0x00
	.type		__unnamed_2,@object
	.size		__unnamed_2,(.L_2 - __unnamed_2)
__unnamed_2:
        /* <DEDUP_REMOVED lines=40> */
        /*04ee*/ 	.byte	0x74, 0x65, 0x3a, 0x3a, 0x43, 0x3c, 0x30, 0x3e, 0x3e, 0x3e, 0x3e, 0x5d, 0x00
.L_2:


//--------------------- .nv.shared._ZN7cutlass13device_kernelINS_4gemm6kernel13GemmUniversalIN4cute5tupleIJiiiiEEENS1_10collective13CollectiveMmaINS1_35MainloopSm100TmaUmmaWarpSpecializedILi43ELi2ELi4ENS5_IJNS4_1CILi1EEESB_SB_EEEEENS5_IJNSA_ILi128EEENSA_ILi32EEESF_EEENS_12float_e4m3_tENS5_IJlSB_lEEESH_SI_NS4_8TiledMMAINS4_8MMA_AtomIJNS4_10MMA_TraitsINS4_19SM100_MMA_F8F6F4_SSEJSH_SH_fSE_SF_NS4_17integral_constantINS4_4UMMA5MajorELSP_0EEESQ_NSN_INSO_7ScaleInELSR_0EEESS_EEEEEENS4_6LayoutISC_NS5_IJNSA_ILi0EEESW_SW_EEEEENS5_IJNS4_10UnderscoreESZ_SZ_EEEEENS4_13SM90_TMA_LOADENS4_14ComposedLayoutINS4_7SwizzleILi1ELi4ELi3EEENS4_18smem_ptr_flag_bitsILi8EEENSV_INS5_IJNSA_ILi8EEESF_EEENS5_IJSF_SB_EEEEEEEvNS4_8identityES12_S1C_vS1D_EENS_8epilogue10collective18CollectiveEpilogueINS1F_23Sm100TmaWarpSpecializedILi1ELi1ELi32ELb0ELb0EEEJSG_NS5_IJNSV_ISE_SB_EENSV_ISF_SB_EEEEESH_SI_SH_SI_NS1F_6fusion15FusionCallbacksIS1J_NS1N_17LinearCombinationISH_fSH_fLNS_15FloatRoundStyleE2EEESG_S1M_JEEENS4_5SM1004TMEM4LOAD26SM100_TMEM_LOAD_32dp32b32xES12_S1C_NS4_39AutoVectorizingCopyWithAssumedAlignmentILi128EEENS4_14SM90_TMA_STOREES1C_S1Y_S1Y_EEEvvEEEEvNT_6ParamsE --------------------------
	.section	.nv.shared._ZN7cutlass13device_kernelINS_4gemm6kernel13GemmUniversalIN4cute5tupleIJiiiiEEENS1_10collective13CollectiveMmaINS1_35MainloopSm100TmaUmmaWarpSpecializedILi43ELi2ELi4ENS5_IJNS4_1CILi1EEESB_SB_EEEEENS5_IJNSA_ILi128EEENSA_ILi32EEESF_EEENS_12float_e4m3_tENS5_IJlSB_lEEESH_SI_NS4_8TiledMMAINS4_8MMA_AtomIJNS4_10MMA_TraitsINS4_19SM100_MMA_F8F6F4_SSEJSH_SH_fSE_SF_NS4_17integral_constantINS4_4UMMA5MajorELSP_0EEESQ_NSN_INSO_7ScaleInELSR_0EEESS_EEEEEENS4_6LayoutISC_NS5_IJNSA_ILi0EEESW_SW_EEEEENS5_IJNS4_10UnderscoreESZ_SZ_EEEEENS4_13SM90_TMA_LOADENS4_14ComposedLayoutINS4_7SwizzleILi1ELi4ELi3EEENS4_18smem_ptr_flag_bitsILi8EEENSV_INS5_IJNSA_ILi8EEESF_EEENS5_IJSF_SB_EEEEEEEvNS4_8identityES12_S1C_vS1D_EENS_8epilogue10collective18CollectiveEpilogueINS1F_23Sm100TmaWarpSpecializedILi1ELi1ELi32ELb0ELb0EEEJSG_NS5_IJNSV_ISE_SB_EENSV_ISF_SB_EEEEESH_SI_SH_SI_NS1F_6fusion15FusionCallbacksIS1J_NS1N_17LinearCombinationISH_fSH_fLNS_15FloatRoundStyleE2EEESG_S1M_JEEENS4_5SM1004TMEM4LOAD26SM100_TMEM_LOAD_32dp32b32xES12_S1C_NS4_39AutoVectorizingCopyWithAssumedAlignmentILi128EEENS4_14SM90_TMA_STOREES1C_S1Y_S1Y_EEEvvEEEEvNT_6ParamsE,"aw",@nobits
	.sectionflags	@""
	.align	16
	.zero		1024


//--------------------- .nv.shared.reserved.0     --------------------------
	.section	.nv.shared.reserved.0,"aw",@nobits
	.weak		__nv_reservedSMEM_offset_0_alias
	.size		__nv_reservedSMEM_offset_0_alias, 0, 64
	.other		__nv_reservedSMEM_offset_0_alias,@"STO_CUDA_RESERVED_SHARED STV_DEFAULT"
__nv_reservedSMEM_offset_0_alias:
	.zero		0
.nv.shared.reserved.0:
	.zero		64
	.weak		__nv_reservedSMEM_tcgen05_partition
	.type		__nv_reservedSMEM_tcgen05_partition,@object
	.size		__nv_reservedSMEM_tcgen05_partition,(.L_0 - __nv_reservedSMEM_tcgen05_partition)
__nv_reservedSMEM_tcgen05_partition:
	.zero		32
.L_0:


//--------------------- .nv.global                --------------------------
	.section	.nv.global,"aw",@nobits
.nv.global:
	.type		_ZN40_INTERNAL_49dd240f_4_k_cu_802ad806_155174cute1_E,@object
	.size		_ZN40_INTERNAL_49dd240f_4_k_cu_802ad806_155174cute1_E,(_ZN40_INTERNAL_49dd240f_4_k_cu_802ad806_155174cuda3std3__45__cpo6cbeginE - _ZN40_INTERNAL_49dd240f_4_k_cu_802ad806_155174cute1_E)
_ZN40_INTERNAL_49dd240f_4_k_cu_802ad806_155174cute1_E:
	.zero		1
	.type		_ZN40_INTERNAL_49dd240f_4_k_cu_802ad806_155174cuda3std3__45__cpo6cbeginE,@object
	.size		_ZN40_INTERNAL_49dd240f_4_k_cu_802ad806_155174cuda3std3__45__cpo6cbeginE,(_ZN40_INTERNAL_49dd240f_4_k_cu_802ad806_155174cuda3std3__48in_placeE - _ZN40_INTERNAL_49dd240f_4_k_cu_802ad806_155174cuda3std3__45__cpo6cbeginE)
_ZN40_INTERNAL_49dd240f_4_k_cu_802ad806_155174cuda3std3__45__cpo6cbeginE:
	.zero		1
	.type		_ZN40_INTERNAL_49dd240f_4_k_cu_802ad806_155174cuda3std3__48in_placeE,@object
	.size		_ZN40_INTERNAL_49dd240f_4_k_cu_802ad806_155174cuda3std3__48in_placeE,(_ZN40_INTERNAL_49dd240f_4_k_cu_802ad806_155174cuda3std6ranges3__45__cpo9iter_moveE - _ZN40_INTERNAL_49dd240f_4_k_cu_802ad806_155174cuda3std3__48in_placeE)
_ZN40_INTERNAL_49dd240f_4_k_cu_802ad806_155174cuda3std3__48in_placeE:
	.zero		1
	.type		_ZN40_INTERNAL_49dd240f_4_k_cu_802ad806_155174cuda3std6ranges3__45__cpo9iter_moveE,@object
	.size		_ZN40_INTERNAL_49dd240f_4_k_cu_802ad806_155174cuda3std6ranges3__45__cpo9iter_moveE,(_ZN40_INTERNAL_49dd240f_4_k_cu_802ad806_155174cuda3std3__45__cpo5beginE - _ZN40_INTERNAL_49dd240f_4_k_cu_802ad806_155174cuda3std6ranges3__45__cpo9iter_moveE)
_ZN40_INTERNAL_49dd240f_4_k_cu_802ad806_155174cuda3std6ranges3__45__cpo9iter_moveE:
	.zero		1
	.type		_ZN40_INTERNAL_49dd240f_4_k_cu_802ad806_155174cuda3std3__45__cpo5beginE,@object
	.size		_ZN40_INTERNAL_49dd240f_4_k_cu_802ad806_155174cuda3std3__45__cpo5beginE,(_ZN40_INTERNAL_49dd240f_4_k_cu_802ad806_155174cuda3std3__442_GLOBAL__N__49dd240f_4_k_cu_802ad806_155176ignoreE - _ZN40_INTERNAL_49dd240f_4_k_cu_802ad806_155174cuda3std3__45__cpo5beginE)
_ZN40_INTERNAL_49dd240f_4_k_cu_802ad806_155174cuda3std3__45__cpo5beginE:
	.zero		1
	.type		_ZN40_INTERNAL_49dd240f_4_k_cu_802ad806_155174cuda3std3__442_GLOBAL__N__49dd240f_4_k_cu_802ad806_155176ignoreE,@object
	.size		_ZN40_INTERNAL_49dd240f_4_k_cu_802ad806_155174cuda3std3__442_GLOBAL__N__49dd240f_4_k_cu_802ad806_155176ignoreE,(_ZN40_INTERNAL_49dd240f_4_k_cu_802ad806_155174cute7productE - _ZN40_INTERNAL_49dd240f_4_k_cu_802ad806_155174cuda3std3__442_GLOBAL__N__49dd240f_4_k_cu_802ad806_155176ignoreE)
_ZN40_INTERNAL_49dd240f_4_k_cu_802ad806_155174cuda3std3__442_GLOBAL__N__49dd240f_4_k_cu_802ad806_155176ignoreE:
	.zero		1
	.type		_ZN40_INTERNAL_49dd240f_4_k_cu_802ad806_155174cute7productE,@object
	.size		_ZN40_INTERNAL_49dd240f_4_k_cu_802ad806_155174cute7productE,(_ZN40_INTERNAL_49dd240f_4_k_cu_802ad806_155174cuda3std3__45__cpo3endE - _ZN40_INTERNAL_49dd240f_4_k_cu_802ad806_155174cute7productE)
_ZN40_INTERNAL_49dd240f_4_k_cu_802ad806_155174cute7productE:
	.zero		1
	.type		_ZN40_INTERNAL_49dd240f_4_k_cu_802ad806_155174cuda3std3__45__cpo3endE,@object
	.size		_ZN40_INTERNAL_49dd240f_4_k_cu_802ad806_155174cuda3std3__45__cpo3endE,(_ZN40_INTERNAL_49dd240f_4_k_cu_802ad806_155174cuda3std3__419piecewise_constructE - _ZN40_INTERNAL_49dd240f_4_k_cu_802ad806_155174cuda3std3__45__cpo3endE)
_ZN40_INTERNAL_49dd240f_4_k_cu_802ad806_155174cuda3std3__45__cpo3endE:
	.zero		1
	.type		_ZN40_INTERNAL_49dd240f_4_k_cu_802ad806_155174cuda3std3__419piecewise_constructE,@object
	.size		_ZN40_INTERNAL_49dd240f_4_k_cu_802ad806_155174cuda3std3__419piecewise_constructE,(_ZN40_INTERNAL_49dd240f_4_k_cu_802ad806_155174cuda3std3__45__cpo4cendE - _ZN40_INTERNAL_49dd240f_4_k_cu_802ad806_155174cuda3std3__419piecewise_constructE)
_ZN40_INTERNAL_49dd240f_4_k_cu_802ad806_155174cuda3std3__419piecewise_constructE:
	.zero		1
	.type		_ZN40_INTERNAL_49dd240f_4_k_cu_802ad806_155174cuda3std3__45__cpo4cendE,@object
	.size		_ZN40_INTERNAL_49dd240f_4_k_cu_802ad806_155174cuda3std3__45__cpo4cendE,(_ZN40_INTERNAL_49dd240f_4_k_cu_802ad806_155174cuda3std6ranges3__45__cpo4swapE - _ZN40_INTERNAL_49dd240f_4_k_cu_802ad806_155174cuda3std3__45__cpo4cendE)
_ZN40_INTERNAL_49dd240f_4_k_cu_802ad806_155174cuda3std3__45__cpo4cendE:
	.zero		1
	.type		_ZN40_INTERNAL_49dd240f_4_k_cu_802ad806_155174cuda3std6ranges3__45__cpo4swapE,@object
	.size		_ZN40_INTERNAL_49dd240f_4_k_cu_802ad806_155174cuda3std6ranges3__45__cpo4swapE,(.L_10 - _ZN40_INTERNAL_49dd240f_4_k_cu_802ad806_155174cuda3std6ranges3__45__cpo4swapE)
_ZN40_INTERNAL_49dd240f_4_k_cu_802ad806_155174cuda3std6ranges3__45__cpo4swapE:
	.zero		1
.L_10:


//--------------------- .nv.constant0._ZN7cutlass13device_kernelINS_4gemm6kernel13GemmUniversalIN4cute5tupleIJiiiiEEENS1_10collective13CollectiveMmaINS1_35MainloopSm100TmaUmmaWarpSpecializedILi43ELi2ELi4ENS5_IJNS4_1CILi1EEESB_SB_EEEEENS5_IJNSA_ILi128EEENSA_ILi32EEESF_EEENS_12float_e4m3_tENS5_IJlSB_lEEESH_SI_NS4_8TiledMMAINS4_8MMA_AtomIJNS4_10MMA_TraitsINS4_19SM100_MMA_F8F6F4_SSEJSH_SH_fSE_SF_NS4_17integral_constantINS4_4UMMA5MajorELSP_0EEESQ_NSN_INSO_7ScaleInELSR_0EEESS_EEEEEENS4_6LayoutISC_NS5_IJNSA_ILi0EEESW_SW_EEEEENS5_IJNS4_10UnderscoreESZ_SZ_EEEEENS4_13SM90_TMA_LOADENS4_14ComposedLayoutINS4_7SwizzleILi1ELi4ELi3EEENS4_18smem_ptr_flag_bitsILi8EEENSV_INS5_IJNSA_ILi8EEESF_EEENS5_IJSF_SB_EEEEEEEvNS4_8identityES12_S1C_vS1D_EENS_8epilogue10collective18CollectiveEpilogueINS1F_23Sm100TmaWarpSpecializedILi1ELi1ELi32ELb0ELb0EEEJSG_NS5_IJNSV_ISE_SB_EENSV_ISF_SB_EEEEESH_SI_SH_SI_NS1F_6fusion15FusionCallbacksIS1J_NS1N_17LinearCombinationISH_fSH_fLNS_15FloatRoundStyleE2EEESG_S1M_JEEENS4_5SM1004TMEM4LOAD26SM100_TMEM_LOAD_32dp32b32xES12_S1C_NS4_39AutoVectorizingCopyWithAssumedAlignmentILi128EEENS4_14SM90_TMA_STOREES1C_S1Y_S1Y_EEEvvEEEEvNT_6ParamsE --------------------------
	.section	.nv.constant0._ZN7cutlass13device_kernelINS_4gemm6kernel13GemmUniversalIN4cute5tupleIJiiiiEEENS1_10collective13CollectiveMmaINS1_35MainloopSm100TmaUmmaWarpSpecializedILi43ELi2ELi4ENS5_IJNS4_1CILi1EEESB_SB_EEEEENS5_IJNSA_ILi128EEENSA_ILi32EEESF_EEENS_12float_e4m3_tENS5_IJlSB_lEEESH_SI_NS4_8TiledMMAINS4_8MMA_AtomIJNS4_10MMA_TraitsINS4_19SM100_MMA_F8F6F4_SSEJSH_SH_fSE_SF_NS4_17integral_constantINS4_4UMMA5MajorELSP_0EEESQ_NSN_INSO_7ScaleInELSR_0EEESS_EEEEEENS4_6LayoutISC_NS5_IJNSA_ILi0EEESW_SW_EEEEENS5_IJNS4_10UnderscoreESZ_SZ_EEEEENS4_13SM90_TMA_LOADENS4_14ComposedLayoutINS4_7SwizzleILi1ELi4ELi3EEENS4_18smem_ptr_flag_bitsILi8EEENSV_INS5_IJNSA_ILi8EEESF_EEENS5_IJSF_SB_EEEEEEEvNS4_8identityES12_S1C_vS1D_EENS_8epilogue10collective18CollectiveEpilogueINS1F_23Sm100TmaWarpSpecializedILi1ELi1ELi32ELb0ELb0EEEJSG_NS5_IJNSV_ISE_SB_EENSV_ISF_SB_EEEEESH_SI_SH_SI_NS1F_6fusion15FusionCallbacksIS1J_NS1N_17LinearCombinationISH_fSH_fLNS_15FloatRoundStyleE2EEESG_S1M_JEEENS4_5SM1004TMEM4LOAD26SM100_TMEM_LOAD_32dp32b32xES12_S1C_NS4_39AutoVectorizingCopyWithAssumedAlignmentILi128EEENS4_14SM90_TMA_STOREES1C_S1Y_S1Y_EEEvvEEEEvNT_6ParamsE,"a",@progbits
	.sectionflags	@""
	.align	4
.nv.constant0._ZN7cutlass13device_kernelINS_4gemm6kernel13GemmUniversalIN4cute5tupleIJiiiiEEENS1_10collective13CollectiveMmaINS1_35MainloopSm100TmaUmmaWarpSpecializedILi43ELi2ELi4ENS5_IJNS4_1CILi1EEESB_SB_EEEEENS5_IJNSA_ILi128EEENSA_ILi32EEESF_EEENS_12float_e4m3_tENS5_IJlSB_lEEESH_SI_NS4_8TiledMMAINS4_8MMA_AtomIJNS4_10MMA_TraitsINS4_19SM100_MMA_F8F6F4_SSEJSH_SH_fSE_SF_NS4_17integral_constantINS4_4UMMA5MajorELSP_0EEESQ_NSN_INSO_7ScaleInELSR_0EEESS_EEEEEENS4_6LayoutISC_NS5_IJNSA_ILi0EEESW_SW_EEEEENS5_IJNS4_10UnderscoreESZ_SZ_EEEEENS4_13SM90_TMA_LOADENS4_14ComposedLayoutINS4_7SwizzleILi1ELi4ELi3EEENS4_18smem_ptr_flag_bitsILi8EEENSV_INS5_IJNSA_ILi8EEESF_EEENS5_IJSF_SB_EEEEEEEvNS4_8identityES12_S1C_vS1D_EENS_8epilogue10collective18CollectiveEpilogueINS1F_23Sm100TmaWarpSpecializedILi1ELi1ELi32ELb0ELb0EEEJSG_NS5_IJNSV_ISE_SB_EENSV_ISF_SB_EEEEESH_SI_SH_SI_NS1F_6fusion15FusionCallbacksIS1J_NS1N_17LinearCombinationISH_fSH_fLNS_15FloatRoundStyleE2EEESG_S1M_JEEENS4_5SM1004TMEM4LOAD26SM100_TMEM_LOAD_32dp32b32xES12_S1C_NS4_39AutoVectorizingCopyWithAssumedAlignmentILi128EEENS4_14SM90_TMA_STOREES1C_S1Y_S1Y_EEEvvEEEEvNT_6ParamsE:
	.zero		2944


//--------------------- SYMBOLS --------------------------

	.type		.nv.reservedSmem.offset0,@object
	.size		.nv.reservedSmem.offset0,0x4
	.type		.nv.reservedSmem.cap,@object
	.size		.nv.reservedSmem.cap,0x4
	.type		__assertfail,@function
